	.target	sm_90a

	.elftype	@"ET_EXEC"


//--------------------- .note.nv.tkinfo           --------------------------
	.section	.note.nv.tkinfo,"",@"SHT_NOTE"
	.sectionflags	@"SHF_NOTE_NV_TKINFO"
	.tkinfo
        /*0018*/ 	.word	0x00000002
        /*0030*/ 	.string	""
        /*0030*/ 	.string	"ptxas"
        /*0030*/ 	.string	"Cuda compilation tools, release 13.0, V13.0.88"
        /*0030*/ 	.string	"Build cuda_13.0.r13.0/compiler.36424714_0"
        /*0030*/ 	.string	"-arch sm_90a -m 64 "



//--------------------- .note.nv.cuinfo           --------------------------
	.section	.note.nv.cuinfo,"",@"SHT_NOTE"
	.sectionflags	@"SHF_NOTE_NV_CUINFO"
        /*0018*/ 	.short	0x0002
        /*001a*/ 	.short	0x005a
        /*001c*/ 	.short	0x0082
	.zero		2


//--------------------- .nv.info                  --------------------------
	.section	.nv.info,"",@"SHT_CUDA_INFO"
	.align	4


	//----- nvinfo : EIATTR_REGCOUNT
	.align		4
        /*0000*/ 	.byte	0x04, 0x2f
        /*0002*/ 	.short	(.L_15 - .L_14)
	.align		4
.L_14:
        /*0004*/ 	.word	index@(_ZN7cutlass13device_kernelINS_4gemm6kernel13GemmUniversalIN4cute5tupleIJiiiiEEENS1_10collective13CollectiveMmaINS1_34MainloopSm90TmaGmmaWarpSpecializedILi4ENS5_IJNS4_1CILi1EEESB_SB_EEENS1_35KernelTmaWarpSpecializedCooperativeEEENS5_IJNSA_ILi256EEENSA_ILi64EEENSA_ILi128EEEEEENS_10tfloat32_tENS5_IJlSB_lEEESJ_SK_NS4_8TiledMMAINS4_8MMA_AtomIJNS4_4SM904GMMA29MMA_64x64x8_F32TF32TF32_SS_TNILNSO_7ScaleInE1ELSQ_1EEEEEENS4_6LayoutINS5_IJNSA_ILi2EEESB_SB_EEENS5_IJSB_NSA_ILi0EEESW_EEEEENS5_IJNS4_10UnderscoreESZ_SZ_EEEEENS4_13SM90_TMA_LOADENS4_14ComposedLayoutINS4_7SwizzleILi3ELi4ELi3EEENS4_18smem_ptr_flag_bitsILi32EEENST_INS5_IJNSA_ILi8EEENSA_ILi32EEEEEENS5_IJS19_SB_EEEEEEEvNS4_8identityES12_S1D_vS1E_EENS_8epilogue10collective6detail29Sm90TmaWarpSpecializedAdapterINS1H_15DefaultEpilogueISJ_SK_SK_NS1G_6thread17LinearCombinationISJ_Li1EffLNS1L_9ScaleType4KindE0ELNS_15FloatRoundStyleE2ESJ_EENS1_15EpilogueDefaultEEEEEvvEEEEvNT_6ParamsE)
        /*0008*/ 	.word	0x000000a8


	//----- nvinfo : EIATTR_FRAME_SIZE
	.align		4
.L_15:
        /*000c*/ 	.byte	0x04, 0x11
        /*000e*/ 	.short	(.L_17 - .L_16)
	.align		4
.L_16:
        /*0010*/ 	.word	index@(_ZN7cutlass13device_kernelINS_4gemm6kernel13GemmUniversalIN4cute5tupleIJiiiiEEENS1_10collective13CollectiveMmaINS1_34MainloopSm90TmaGmmaWarpSpecializedILi4ENS5_IJNS4_1CILi1EEESB_SB_EEENS1_35KernelTmaWarpSpecializedCooperativeEEENS5_IJNSA_ILi256EEENSA_ILi64EEENSA_ILi128EEEEEENS_10tfloat32_tENS5_IJlSB_lEEESJ_SK_NS4_8TiledMMAINS4_8MMA_AtomIJNS4_4SM904GMMA29MMA_64x64x8_F32TF32TF32_SS_TNILNSO_7ScaleInE1ELSQ_1EEEEEENS4_6LayoutINS5_IJNSA_ILi2EEESB_SB_EEENS5_IJSB_NSA_ILi0EEESW_EEEEENS5_IJNS4_10UnderscoreESZ_SZ_EEEEENS4_13SM90_TMA_LOADENS4_14ComposedLayoutINS4_7SwizzleILi3ELi4ELi3EEENS4_18smem_ptr_flag_bitsILi32EEENST_INS5_IJNSA_ILi8EEENSA_ILi32EEEEEENS5_IJS19_SB_EEEEEEEvNS4_8identityES12_S1D_vS1E_EENS_8epilogue10collective6detail29Sm90TmaWarpSpecializedAdapterINS1H_15DefaultEpilogueISJ_SK_SK_NS1G_6thread17LinearCombinationISJ_Li1EffLNS1L_9ScaleType4KindE0ELNS_15FloatRoundStyleE2ESJ_EENS1_15EpilogueDefaultEEEEEvvEEEEvNT_6ParamsE)
        /*0014*/ 	.word	0x00000000


	//----- nvinfo : EIATTR_MIN_STACK_SIZE
	.align		4
.L_17:
        /*0018*/ 	.byte	0x04, 0x12
        /*001a*/ 	.short	(.L_19 - .L_18)
	.align		4
.L_18:
        /*001c*/ 	.word	index@(_ZN7cutlass13device_kernelINS_4gemm6kernel13GemmUniversalIN4cute5tupleIJiiiiEEENS1_10collective13CollectiveMmaINS1_34MainloopSm90TmaGmmaWarpSpecializedILi4ENS5_IJNS4_1CILi1EEESB_SB_EEENS1_35KernelTmaWarpSpecializedCooperativeEEENS5_IJNSA_ILi256EEENSA_ILi64EEENSA_ILi128EEEEEENS_10tfloat32_tENS5_IJlSB_lEEESJ_SK_NS4_8TiledMMAINS4_8MMA_AtomIJNS4_4SM904GMMA29MMA_64x64x8_F32TF32TF32_SS_TNILNSO_7ScaleInE1ELSQ_1EEEEEENS4_6LayoutINS5_IJNSA_ILi2EEESB_SB_EEENS5_IJSB_NSA_ILi0EEESW_EEEEENS5_IJNS4_10UnderscoreESZ_SZ_EEEEENS4_13SM90_TMA_LOADENS4_14ComposedLayoutINS4_7SwizzleILi3ELi4ELi3EEENS4_18smem_ptr_flag_bitsILi32EEENST_INS5_IJNSA_ILi8EEENSA_ILi32EEEEEENS5_IJS19_SB_EEEEEEEvNS4_8identityES12_S1D_vS1E_EENS_8epilogue10collective6detail29Sm90TmaWarpSpecializedAdapterINS1H_15DefaultEpilogueISJ_SK_SK_NS1G_6thread17LinearCombinationISJ_Li1EffLNS1L_9ScaleType4KindE0ELNS_15FloatRoundStyleE2ESJ_EENS1_15EpilogueDefaultEEEEEvvEEEEvNT_6ParamsE)
        /*0020*/ 	.word	0x00000000
.L_19:


//--------------------- .nv.compat                --------------------------
	.section	.nv.compat,"",@"SHT_CUDA_COMPAT_INFO"
	.align	4
        /*0000*/ 	.byte	0x02, 0x09, 0x01, 0x00, 0x02, 0x02, 0x04, 0x00, 0x02, 0x05, 0x05, 0x00, 0x03, 0x07, 0x01, 0x01
        /*0010*/ 	.byte	0x02, 0x03, 0x01, 0x00, 0x02, 0x06, 0x01, 0x00, 0x04, 0x0b, 0x08, 0x00, 0x00, 0x00, 0x00, 0x00
        /*0020*/ 	.byte	0x00, 0x00, 0x00, 0x00


//--------------------- .nv.info._ZN7cutlass13device_kernelINS_4gemm6kernel13GemmUniversalIN4cute5tupleIJiiiiEEENS1_10collective13CollectiveMmaINS1_34MainloopSm90TmaGmmaWarpSpecializedILi4ENS5_IJNS4_1CILi1EEESB_SB_EEENS1_35KernelTmaWarpSpecializedCooperativeEEENS5_IJNSA_ILi256EEENSA_ILi64EEENSA_ILi128EEEEEENS_10tfloat32_tENS5_IJlSB_lEEESJ_SK_NS4_8TiledMMAINS4_8MMA_AtomIJNS4_4SM904GMMA29MMA_64x64x8_F32TF32TF32_SS_TNILNSO_7ScaleInE1ELSQ_1EEEEEENS4_6LayoutINS5_IJNSA_ILi2EEESB_SB_EEENS5_IJSB_NSA_ILi0EEESW_EEEEENS5_IJNS4_10UnderscoreESZ_SZ_EEEEENS4_13SM90_TMA_LOADENS4_14ComposedLayoutINS4_7SwizzleILi3ELi4ELi3EEENS4_18smem_ptr_flag_bitsILi32EEENST_INS5_IJNSA_ILi8EEENSA_ILi32EEEEEENS5_IJS19_SB_EEEEEEEvNS4_8identityES12_S1D_vS1E_EENS_8epilogue10collective6detail29Sm90TmaWarpSpecializedAdapterINS1H_15DefaultEpilogueISJ_SK_SK_NS1G_6thread17LinearCombinationISJ_Li1EffLNS1L_9ScaleType4KindE0ELNS_15FloatRoundStyleE2ESJ_EENS1_15EpilogueDefaultEEEEEvvEEEEvNT_6ParamsE --------------------------
	.section	.nv.info._ZN7cutlass13device_kernelINS_4gemm6kernel13GemmUniversalIN4cute5tupleIJiiiiEEENS1_10collective13CollectiveMmaINS1_34MainloopSm90TmaGmmaWarpSpecializedILi4ENS5_IJNS4_1CILi1EEESB_SB_EEENS1_35KernelTmaWarpSpecializedCooperativeEEENS5_IJNSA_ILi256EEENSA_ILi64EEENSA_ILi128EEEEEENS_10tfloat32_tENS5_IJlSB_lEEESJ_SK_NS4_8TiledMMAINS4_8MMA_AtomIJNS4_4SM904GMMA29MMA_64x64x8_F32TF32TF32_SS_TNILNSO_7ScaleInE1ELSQ_1EEEEEENS4_6LayoutINS5_IJNSA_ILi2EEESB_SB_EEENS5_IJSB_NSA_ILi0EEESW_EEEEENS5_IJNS4_10UnderscoreESZ_SZ_EEEEENS4_13SM90_TMA_LOADENS4_14ComposedLayoutINS4_7SwizzleILi3ELi4ELi3EEENS4_18smem_ptr_flag_bitsILi32EEENST_INS5_IJNSA_ILi8EEENSA_ILi32EEEEEENS5_IJS19_SB_EEEEEEEvNS4_8identityES12_S1D_vS1E_EENS_8epilogue10collective6detail29Sm90TmaWarpSpecializedAdapterINS1H_15DefaultEpilogueISJ_SK_SK_NS1G_6thread17LinearCombinationISJ_Li1EffLNS1L_9ScaleType4KindE0ELNS_15FloatRoundStyleE2ESJ_EENS1_15EpilogueDefaultEEEEEvvEEEEvNT_6ParamsE,"",@"SHT_CUDA_INFO"
	.sectionflags	@""
	.align	4


	//----- nvinfo : EIATTR_CUDA_API_VERSION
	.align		4
        /*0000*/ 	.byte	0x04, 0x37
        /*0002*/ 	.short	(.L_21 - .L_20)
.L_20:
        /*0004*/ 	.word	0x00000082


	//----- nvinfo : EIATTR_KPARAM_INFO
	.align		4
.L_21:
        /*0008*/ 	.byte	0x04, 0x17
        /*000a*/ 	.short	(.L_23 - .L_22)
.L_22:
        /*000c*/ 	.word	0x00000000
        /*0010*/ 	.short	0x0000
        /*0012*/ 	.short	0x0070
        /*0014*/ 	.byte	0x00, 0xf0, 0x01, 0x10


	//----- nvinfo : EIATTR_SPARSE_MMA_MASK
	.align		4
.L_23:
        /*0018*/ 	.byte	0x03, 0x50
        /*001a*/ 	.short	0x0000


	//----- nvinfo : EIATTR_MAXREG_COUNT
	.align		4
        /*001c*/ 	.byte	0x03, 0x1b
        /*001e*/ 	.short	0x00a8


	//----- nvinfo : EIATTR_NUM_BARRIERS
	.align		4
        /*0020*/ 	.byte	0x02, 0x4c
        /*0022*/ 	.byte	0x01
	.zero		1


	//----- nvinfo : EIATTR_EXTERNS
	.align		4
        /*0024*/ 	.byte	0x04, 0x0f
        /*0026*/ 	.short	(.L_25 - .L_24)


	//   ....[0]....
	.align		4
.L_24:
        /*0028*/ 	.word	index@(__assertfail)


	//----- nvinfo : EIATTR_MERCURY_ISA_VERSION
	.align		4
.L_25:
        /*002c*/ 	.byte	0x03, 0x5f
        /*002e*/ 	.short	0x0101


	//----- nvinfo : EIATTR_INT_WARP_WIDE_INSTR_OFFSETS
	.align		4
        /*0030*/ 	.byte	0x04, 0x31
        /*0032*/ 	.short	(.L_27 - .L_26)


	//   ....[0]....
.L_26:
        /*0034*/ 	.word	0x000003b0


	//   ....[1]....
        /*0038*/ 	.word	0x000003c0


	//   ....[2]....
        /*003c*/ 	.word	0x000004f0


	//----- nvinfo : EIATTR_COOP_GROUP_MASK_REGIDS
	.align		4
.L_27:
        /*0040*/ 	.byte	0x04, 0x29
        /*0042*/ 	.short	(.L_29 - .L_28)


	//   ....[0]....
.L_28:
        /*0044*/ 	.word	0xffffffff


	//   ....[1]....
        /*0048*/ 	.word	0xffffffff


	//   ....[2]....
        /*004c*/ 	.word	0xffffffff


	//   ....[3]....
        /*0050*/ 	.word	0xffffffff


	//   ....[4]....
        /*0054*/ 	.word	0xffffffff


	//----- nvinfo : EIATTR_COOP_GROUP_INSTR_OFFSETS
	.align		4
.L_29:
        /*0058*/ 	.byte	0x04, 0x28
        /*005a*/ 	.short	(.L_31 - .L_30)


	//   ....[0]....
.L_30:
        /*005c*/ 	.word	0x00000060


	//   ....[1]....
        /*0060*/ 	.word	0x00000070


	//   ....[2]....
        /*0064*/ 	.word	0x00000130


	//   ....[3]....
        /*0068*/ 	.word	0x000002c0


	//   ....[4]....
        /*006c*/ 	.word	0x00001200


	//----- nvinfo : EIATTR_REG_RECONFIG
	.align		4
.L_31:
        /*0070*/ 	.byte	0x01, 0x54
	.zero		2


	//----- nvinfo : EIATTR_SYSCALL_OFFSETS
	.align		4
        /*0074*/ 	.byte	0x04, 0x46
        /*0076*/ 	.short	(.L_33 - .L_32)


	//   ....[0]....
.L_32:
        /*0078*/ 	.word	0x000013f0


	//----- nvinfo : EIATTR_MBARRIER_INSTR_OFFSETS
	.align		4
.L_33:
        /*007c*/ 	.byte	0x04, 0x39
        /*007e*/ 	.short	(.L_35 - .L_34)


	//   ....[0]....
.L_34:
        /*0080*/ 	.word	0x00000230
        /*0084*/ 	.word	0x000000ff
        /*0088*/ 	.word	0x00000000
        /*008c*/ 	.short	0x0100
        /*008e*/ 	.byte	0x08
	.zero		1


	//   ....[1]....
        /*0090*/ 	.word	0x00000240
        /*0094*/ 	.word	0x000000ff
        /*0098*/ 	.word	0x00000020
        /*009c*/ 	.short	0x0100
        /*009e*/ 	.byte	0x08
	.zero		1


	//   ....[2]....
        /*00a0*/ 	.word	0x00000250
        /*00a4*/ 	.word	0x000000ff
        /*00a8*/ 	.word	0x00000008
        /*00ac*/ 	.short	0x0100
        /*00ae*/ 	.byte	0x08
	.zero		1


	//   ....[3]....
        /*00b0*/ 	.word	0x00000260
        /*00b4*/ 	.word	0x000000ff
        /*00b8*/ 	.word	0x00000028
        /*00bc*/ 	.short	0x0100
        /*00be*/ 	.byte	0x08
	.zero		1


	//   ....[4]....
        /*00c0*/ 	.word	0x00000270
        /*00c4*/ 	.word	0x000000ff
        /*00c8*/ 	.word	0x00000010
        /*00cc*/ 	.short	0x0100
        /*00ce*/ 	.byte	0x08
	.zero		1


	//   ....[5]....
        /*00d0*/ 	.word	0x00000280
        /*00d4*/ 	.word	0x000000ff
        /*00d8*/ 	.word	0x00000030
        /*00dc*/ 	.short	0x0100
        /*00de*/ 	.byte	0x08
	.zero		1


	//   ....[6]....
        /*00e0*/ 	.word	0x00000290
        /*00e4*/ 	.word	0x000000ff
        /*00e8*/ 	.word	0x00000018
        /*00ec*/ 	.short	0x0100
        /*00ee*/ 	.byte	0x08
	.zero		1


	//   ....[7]....
        /*00f0*/ 	.word	0x000002a0
        /*00f4*/ 	.word	0x000000ff
        /*00f8*/ 	.word	0x00000038
        /*00fc*/ 	.short	0x0100
        /*00fe*/ 	.byte	0x08
	.zero		1


	//   ....[8]....
        /*0100*/ 	.word	0x00000570
        /*0104*/ 	.word	0x000000ff
        /*0108*/ 	.word	0x00000050
        /*010c*/ 	.short	0x0100
        /*010e*/ 	.byte	0x08
	.zero		1


	//   ....[9]....
        /*0110*/ 	.word	0x000005d0
        /*0114*/ 	.word	0x000000ff
        /*0118*/ 	.word	0x00000058
        /*011c*/ 	.short	0x0100
        /*011e*/ 	.byte	0x08
	.zero		1


	//   ....[10]....
        /*0120*/ 	.word	0x00001470
        /*0124*/ 	.word	0x00000003
        /*0128*/ 	.word	0x00000000
        /*012c*/ 	.short	0x010a
        /*012e*/ 	.byte	0x3f
	.zero		1


	//   ....[11]....
        /*0130*/ 	.word	0x000014d0
        /*0134*/ 	.word	0x00000003
        /*0138*/ 	.word	0x00000000
        /*013c*/ 	.short	0x010a
        /*013e*/ 	.byte	0x3f
	.zero		1


	//   ....[12]....
        /*0140*/ 	.word	0x00002380
        /*0144*/ 	.word	0x000000ff
        /*0148*/ 	.word	0x00000000
        /*014c*/ 	.short	0x010a
        /*014e*/ 	.byte	0x04
	.zero		1


	//   ....[13]....
        /*0150*/ 	.word	0x000023c0
        /*0154*/ 	.word	0x000000ff
        /*0158*/ 	.word	0x00000000
        /*015c*/ 	.short	0x010a
        /*015e*/ 	.byte	0x04
	.zero		1


	//   ....[14]....
        /*0160*/ 	.word	0x00003160
        /*0164*/ 	.word	0x000000ff
        /*0168*/ 	.word	0x00000000
        /*016c*/ 	.short	0x0101
        /*016e*/ 	.byte	0x0b
	.zero		1


	//   ....[15]....
        /*0170*/ 	.word	0x00003320
        /*0174*/ 	.word	0x000000ff
        /*0178*/ 	.word	0x00000000
        /*017c*/ 	.short	0x0101
        /*017e*/ 	.byte	0x04
	.zero		1


	//   ....[16]....
        /*0180*/ 	.word	0x00008d10
        /*0184*/ 	.word	0x0000000e
        /*0188*/ 	.word	0x00000020
        /*018c*/ 	.short	0x010a
        /*018e*/ 	.byte	0x3f
	.zero		1


	//   ....[17]....
        /*0190*/ 	.word	0x000092f0
        /*0194*/ 	.word	0x00000005
        /*0198*/ 	.word	0x00000058
        /*019c*/ 	.short	0x0101
        /*019e*/ 	.byte	0x3f
	.zero		1


	//   ....[18]....
        /*01a0*/ 	.word	0x00009a00
        /*01a4*/ 	.word	0x00000007
        /*01a8*/ 	.word	0x00000000
        /*01ac*/ 	.short	0x010a
        /*01ae*/ 	.byte	0x3f
	.zero		1


	//   ....[19]....
        /*01b0*/ 	.word	0x00009a80
        /*01b4*/ 	.word	0x00000008
        /*01b8*/ 	.word	0x00000000
        /*01bc*/ 	.short	0x010a
        /*01be*/ 	.byte	0x3f
	.zero		1


	//   ....[20]....
        /*01c0*/ 	.word	0x00009b10
        /*01c4*/ 	.word	0x0000000b
        /*01c8*/ 	.word	0x00000000
        /*01cc*/ 	.short	0x010a
        /*01ce*/ 	.byte	0x3f
	.zero		1


	//   ....[21]....
        /*01d0*/ 	.word	0x00009ba0
        /*01d4*/ 	.word	0x00000003
        /*01d8*/ 	.word	0x00000000
        /*01dc*/ 	.short	0x010a
        /*01de*/ 	.byte	0x3f
	.zero		1


	//   ....[22]....
        /*01e0*/ 	.word	0x00009c00
        /*01e4*/ 	.word	0x00000003
        /*01e8*/ 	.word	0x00000000
        /*01ec*/ 	.short	0x010a
        /*01ee*/ 	.byte	0x3f
	.zero		1


	//   ....[23]....
        /*01f0*/ 	.word	0x00009c60
        /*01f4*/ 	.word	0x00000004
        /*01f8*/ 	.word	0x00000000
        /*01fc*/ 	.short	0x010a
        /*01fe*/ 	.byte	0x3f
	.zero		1


	//   ....[24]....
        /*0200*/ 	.word	0x00009d30
        /*0204*/ 	.word	0x0000000e
        /*0208*/ 	.word	0x00000020
        /*020c*/ 	.short	0x010a
        /*020e*/ 	.byte	0x3f
	.zero		1


	//   ....[25]....
        /*0210*/ 	.word	0x00009e00
        /*0214*/ 	.word	0x00000007
        /*0218*/ 	.word	0x00000000
        /*021c*/ 	.short	0x010a
        /*021e*/ 	.byte	0x3f
	.zero		1


	//   ....[26]....
        /*0220*/ 	.word	0x00009e50
        /*0224*/ 	.word	0x00000008
        /*0228*/ 	.word	0x00000000
        /*022c*/ 	.short	0x010a
        /*022e*/ 	.byte	0x3f
	.zero		1


	//   ....[27]....
        /*0230*/ 	.word	0x00009ea0
        /*0234*/ 	.word	0x0000000b
        /*0238*/ 	.word	0x00000000
        /*023c*/ 	.short	0x010a
        /*023e*/ 	.byte	0x3f
	.zero		1


	//----- nvinfo : EIATTR_NUM_MBARRIERS
	.align		4
.L_35:
        /*0240*/ 	.byte	0x03, 0x38
        /*0242*/ 	.short	0x000a


	//----- nvinfo : EIATTR_EXIT_INSTR_OFFSETS
	.align		4
        /*0244*/ 	.byte	0x04, 0x1c
        /*0246*/ 	.short	(.L_37 - .L_36)


	//   ....[0]....
.L_36:
        /*0248*/ 	.word	0x00000670


	//   ....[1]....
        /*024c*/ 	.word	0x00000f40


	//   ....[2]....
        /*0250*/ 	.word	0x000083f0


	//   ....[3]....
        /*0254*/ 	.word	0x00008a20


	//   ....[4]....
        /*0258*/ 	.word	0x00009bf0


	//----- nvinfo : EIATTR_MAX_THREADS
	.align		4
.L_37:
        /*025c*/ 	.byte	0x04, 0x05
        /*025e*/ 	.short	(.L_39 - .L_38)
.L_38:
        /*0260*/ 	.word	0x00000180
        /*0264*/ 	.word	0x00000001
        /*0268*/ 	.word	0x00000001


	//----- nvinfo : EIATTR_CRS_STACK_SIZE
	.align		4
.L_39:
        /*026c*/ 	.byte	0x04, 0x1e
        /*026e*/ 	.short	(.L_41 - .L_40)
.L_40:
        /*0270*/ 	.word	0x00000000


	//----- nvinfo : EIATTR_CBANK_PARAM_SIZE
	.align		4
.L_41:
        /*0274*/ 	.byte	0x03, 0x19
        /*0276*/ 	.short	0x0470


	//----- nvinfo : EIATTR_PARAM_CBANK
	.align		4
        /*0278*/ 	.byte	0x04, 0x0a
        /*027a*/ 	.short	(.L_43 - .L_42)
	.align		4
.L_42:
        /*027c*/ 	.word	index@(.nv.constant0._ZN7cutlass13device_kernelINS_4gemm6kernel13GemmUniversalIN4cute5tupleIJiiiiEEENS1_10collective13CollectiveMmaINS1_34MainloopSm90TmaGmmaWarpSpecializedILi4ENS5_IJNS4_1CILi1EEESB_SB_EEENS1_35KernelTmaWarpSpecializedCooperativeEEENS5_IJNSA_ILi256EEENSA_ILi64EEENSA_ILi128EEEEEENS_10tfloat32_tENS5_IJlSB_lEEESJ_SK_NS4_8TiledMMAINS4_8MMA_AtomIJNS4_4SM904GMMA29MMA_64x64x8_F32TF32TF32_SS_TNILNSO_7ScaleInE1ELSQ_1EEEEEENS4_6LayoutINS5_IJNSA_ILi2EEESB_SB_EEENS5_IJSB_NSA_ILi0EEESW_EEEEENS5_IJNS4_10UnderscoreESZ_SZ_EEEEENS4_13SM90_TMA_LOADENS4_14ComposedLayoutINS4_7SwizzleILi3ELi4ELi3EEENS4_18smem_ptr_flag_bitsILi32EEENST_INS5_IJNSA_ILi8EEENSA_ILi32EEEEEENS5_IJS19_SB_EEEEEEEvNS4_8identityES12_S1D_vS1E_EENS_8epilogue10collective6detail29Sm90TmaWarpSpecializedAdapterINS1H_15DefaultEpilogueISJ_SK_SK_NS1G_6thread17LinearCombinationISJ_Li1EffLNS1L_9ScaleType4KindE0ELNS_15FloatRoundStyleE2ESJ_EENS1_15EpilogueDefaultEEEEEvvEEEEvNT_6ParamsE)
        /*0280*/ 	.short	0x0210
        /*0282*/ 	.short	0x0470


	//----- nvinfo : EIATTR_SW_WAR
	.align		4
.L_43:
        /*0284*/ 	.byte	0x04, 0x36
        /*0286*/ 	.short	(.L_45 - .L_44)
.L_44:
        /*0288*/ 	.word	0x00000008
.L_45:


//--------------------- .nv.callgraph             --------------------------
	.section	.nv.callgraph,"",@"SHT_CUDA_CALLGRAPH"
	.align	4
	.sectionentsize	8
	.align		4
        /*0000*/ 	.word	0x00000000
	.align		4
        /*0004*/ 	.word	0xffffffff
	.align		4
        /*0008*/ 	.word	index@(_ZN7cutlass13device_kernelINS_4gemm6kernel13GemmUniversalIN4cute5tupleIJiiiiEEENS1_10collective13CollectiveMmaINS1_34MainloopSm90TmaGmmaWarpSpecializedILi4ENS5_IJNS4_1CILi1EEESB_SB_EEENS1_35KernelTmaWarpSpecializedCooperativeEEENS5_IJNSA_ILi256EEENSA_ILi64EEENSA_ILi128EEEEEENS_10tfloat32_tENS5_IJlSB_lEEESJ_SK_NS4_8TiledMMAINS4_8MMA_AtomIJNS4_4SM904GMMA29MMA_64x64x8_F32TF32TF32_SS_TNILNSO_7ScaleInE1ELSQ_1EEEEEENS4_6LayoutINS5_IJNSA_ILi2EEESB_SB_EEENS5_IJSB_NSA_ILi0EEESW_EEEEENS5_IJNS4_10UnderscoreESZ_SZ_EEEEENS4_13SM90_TMA_LOADENS4_14ComposedLayoutINS4_7SwizzleILi3ELi4ELi3EEENS4_18smem_ptr_flag_bitsILi32EEENST_INS5_IJNSA_ILi8EEENSA_ILi32EEEEEENS5_IJS19_SB_EEEEEEEvNS4_8identityES12_S1D_vS1E_EENS_8epilogue10collective6detail29Sm90TmaWarpSpecializedAdapterINS1H_15DefaultEpilogueISJ_SK_SK_NS1G_6thread17LinearCombinationISJ_Li1EffLNS1L_9ScaleType4KindE0ELNS_15FloatRoundStyleE2ESJ_EENS1_15EpilogueDefaultEEEEEvvEEEEvNT_6ParamsE)
	.align		4
        /*000c*/ 	.word	index@(__assertfail)
	.align		4
        /*0010*/ 	.word	0x00000000
	.align		4
        /*0014*/ 	.word	0xfffffffe
	.align		4
        /*0018*/ 	.word	0x00000000
	.align		4
        /*001c*/ 	.word	0xfffffffd
	.align		4
        /*0020*/ 	.word	0x00000000
	.align		4
        /*0024*/ 	.word	0xfffffffc


//--------------------- .nv.constant4             --------------------------
	.section	.nv.constant4,"a",@progbits
	.align	8
	.align		8
.nv.constant4:
        /*0000*/ 	.dword	__assertfail
	.align		8
        /*0008*/ 	.dword	__unnamed_1
	.align		8
        /*0010*/ 	.dword	_ZN40_INTERNAL_2d98c815_4_k_cu_93ea40c3_229764cuda3std3__45__cpo5beginE
	.align		8
        /*0018*/ 	.dword	_ZN40_INTERNAL_2d98c815_4_k_cu_93ea40c3_229764cuda3std3__45__cpo3endE
	.align		8
        /*0020*/ 	.dword	_ZN40_INTERNAL_2d98c815_4_k_cu_93ea40c3_229764cuda3std3__45__cpo6cbeginE
	.align		8
        /*0028*/ 	.dword	_ZN40_INTERNAL_2d98c815_4_k_cu_93ea40c3_229764cuda3std3__45__cpo4cendE
	.align		8
        /*0030*/ 	.dword	_ZN40_INTERNAL_2d98c815_4_k_cu_93ea40c3_229764cuda3std3__442_GLOBAL__N__2d98c815_4_k_cu_93ea40c3_229766ignoreE
	.align		8
        /*0038*/ 	.dword	_ZN40_INTERNAL_2d98c815_4_k_cu_93ea40c3_229764cuda3std3__419piecewise_constructE
	.align		8
        /*0040*/ 	.dword	_ZN40_INTERNAL_2d98c815_4_k_cu_93ea40c3_229764cuda3std3__48in_placeE
	.align		8
        /*0048*/ 	.dword	_ZN40_INTERNAL_2d98c815_4_k_cu_93ea40c3_229764cuda3std6ranges3__45__cpo4swapE
	.align		8
        /*0050*/ 	.dword	_ZN40_INTERNAL_2d98c815_4_k_cu_93ea40c3_229764cuda3std6ranges3__45__cpo9iter_moveE
	.align		8
        /*0058*/ 	.dword	_ZN40_INTERNAL_2d98c815_4_k_cu_93ea40c3_229764cute7productE
	.align		8
        /*0060*/ 	.dword	_ZN40_INTERNAL_2d98c815_4_k_cu_93ea40c3_229764cute1_E
	.align		8
        /*0068*/ 	.dword	$str$22
	.align		8
        /*0070*/ 	.dword	$str$23


//--------------------- .text._ZN7cutlass13device_kernelINS_4gemm6kernel13GemmUniversalIN4cute5tupleIJiiiiEEENS1_10collective13CollectiveMmaINS1_34MainloopSm90TmaGmmaWarpSpecializedILi4ENS5_IJNS4_1CILi1EEESB_SB_EEENS1_35KernelTmaWarpSpecializedCooperativeEEENS5_IJNSA_ILi256EEENSA_ILi64EEENSA_ILi128EEEEEENS_10tfloat32_tENS5_IJlSB_lEEESJ_SK_NS4_8TiledMMAINS4_8MMA_AtomIJNS4_4SM904GMMA29MMA_64x64x8_F32TF32TF32_SS_TNILNSO_7ScaleInE1ELSQ_1EEEEEENS4_6LayoutINS5_IJNSA_ILi2EEESB_SB_EEENS5_IJSB_NSA_ILi0EEESW_EEEEENS5_IJNS4_10UnderscoreESZ_SZ_EEEEENS4_13SM90_TMA_LOADENS4_14ComposedLayoutINS4_7SwizzleILi3ELi4ELi3EEENS4_18smem_ptr_flag_bitsILi32EEENST_INS5_IJNSA_ILi8EEENSA_ILi32EEEEEENS5_IJS19_SB_EEEEEEEvNS4_8identityES12_S1D_vS1E_EENS_8epilogue10collective6detail29Sm90TmaWarpSpecializedAdapterINS1H_15DefaultEpilogueISJ_SK_SK_NS1G_6thread17LinearCombinationISJ_Li1EffLNS1L_9ScaleType4KindE0ELNS_15FloatRoundStyleE2ESJ_EENS1_15EpilogueDefaultEEEEEvvEEEEvNT_6ParamsE --------------------------
	.section	.text._ZN7cutlass13device_kernelINS_4gemm6kernel13GemmUniversalIN4cute5tupleIJiiiiEEENS1_10collective13CollectiveMmaINS1_34MainloopSm90TmaGmmaWarpSpecializedILi4ENS5_IJNS4_1CILi1EEESB_SB_EEENS1_35KernelTmaWarpSpecializedCooperativeEEENS5_IJNSA_ILi256EEENSA_ILi64EEENSA_ILi128EEEEEENS_10tfloat32_tENS5_IJlSB_lEEESJ_SK_NS4_8TiledMMAINS4_8MMA_AtomIJNS4_4SM904GMMA29MMA_64x64x8_F32TF32TF32_SS_TNILNSO_7ScaleInE1ELSQ_1EEEEEENS4_6LayoutINS5_IJNSA_ILi2EEESB_SB_EEENS5_IJSB_NSA_ILi0EEESW_EEEEENS5_IJNS4_10UnderscoreESZ_SZ_EEEEENS4_13SM90_TMA_LOADENS4_14ComposedLayoutINS4_7SwizzleILi3ELi4ELi3EEENS4_18smem_ptr_flag_bitsILi32EEENST_INS5_IJNSA_ILi8EEENSA_ILi32EEEEEENS5_IJS19_SB_EEEEEEEvNS4_8identityES12_S1D_vS1E_EENS_8epilogue10collective6detail29Sm90TmaWarpSpecializedAdapterINS1H_15DefaultEpilogueISJ_SK_SK_NS1G_6thread17LinearCombinationISJ_Li1EffLNS1L_9ScaleType4KindE0ELNS_15FloatRoundStyleE2ESJ_EENS1_15EpilogueDefaultEEEEEvvEEEEvNT_6ParamsE,"ax",@progbits
	.align	128
.text._ZN7cutlass13device_kernelINS_4gemm6kernel13GemmUniversalIN4cute5tupleIJiiiiEEENS1_10collective13CollectiveMmaINS1_34MainloopSm90TmaGmmaWarpSpecializedILi4ENS5_IJNS4_1CILi1EEESB_SB_EEENS1_35KernelTmaWarpSpecializedCooperativeEEENS5_IJNSA_ILi256EEENSA_ILi64EEENSA_ILi128EEEEEENS_10tfloat32_tENS5_IJlSB_lEEESJ_SK_NS4_8TiledMMAINS4_8MMA_AtomIJNS4_4SM904GMMA29MMA_64x64x8_F32TF32TF32_SS_TNILNSO_7ScaleInE1ELSQ_1EEEEEENS4_6LayoutINS5_IJNSA_ILi2EEESB_SB_EEENS5_IJSB_NSA_ILi0EEESW_EEEEENS5_IJNS4_10UnderscoreESZ_SZ_EEEEENS4_13SM90_TMA_LOADENS4_14ComposedLayoutINS4_7SwizzleILi3ELi4ELi3EEENS4_18smem_ptr_flag_bitsILi32EEENST_INS5_IJNSA_ILi8EEENSA_ILi32EEEEEENS5_IJS19_SB_EEEEEEEvNS4_8identityES12_S1D_vS1E_EENS_8epilogue10collective6detail29Sm90TmaWarpSpecializedAdapterINS1H_15DefaultEpilogueISJ_SK_SK_NS1G_6thread17LinearCombinationISJ_Li1EffLNS1L_9ScaleType4KindE0ELNS_15FloatRoundStyleE2ESJ_EENS1_15EpilogueDefaultEEEEEvvEEEEvNT_6ParamsE:
        .type           _ZN7cutlass13device_kernelINS_4gemm6kernel13GemmUniversalIN4cute5tupleIJiiiiEEENS1_10collective13CollectiveMmaINS1_34MainloopSm90TmaGmmaWarpSpecializedILi4ENS5_IJNS4_1CILi1EEESB_SB_EEENS1_35KernelTmaWarpSpecializedCooperativeEEENS5_IJNSA_ILi256EEENSA_ILi64EEENSA_ILi128EEEEEENS_10tfloat32_tENS5_IJlSB_lEEESJ_SK_NS4_8TiledMMAINS4_8MMA_AtomIJNS4_4SM904GMMA29MMA_64x64x8_F32TF32TF32_SS_TNILNSO_7ScaleInE1ELSQ_1EEEEEENS4_6LayoutINS5_IJNSA_ILi2EEESB_SB_EEENS5_IJSB_NSA_ILi0EEESW_EEEEENS5_IJNS4_10UnderscoreESZ_SZ_EEEEENS4_13SM90_TMA_LOADENS4_14ComposedLayoutINS4_7SwizzleILi3ELi4ELi3EEENS4_18smem_ptr_flag_bitsILi32EEENST_INS5_IJNSA_ILi8EEENSA_ILi32EEEEEENS5_IJS19_SB_EEEEEEEvNS4_8identityES12_S1D_vS1E_EENS_8epilogue10collective6detail29Sm90TmaWarpSpecializedAdapterINS1H_15DefaultEpilogueISJ_SK_SK_NS1G_6thread17LinearCombinationISJ_Li1EffLNS1L_9ScaleType4KindE0ELNS_15FloatRoundStyleE2ESJ_EENS1_15EpilogueDefaultEEEEEvvEEEEvNT_6ParamsE,@function
        .size           _ZN7cutlass13device_kernelINS_4gemm6kernel13GemmUniversalIN4cute5tupleIJiiiiEEENS1_10collective13CollectiveMmaINS1_34MainloopSm90TmaGmmaWarpSpecializedILi4ENS5_IJNS4_1CILi1EEESB_SB_EEENS1_35KernelTmaWarpSpecializedCooperativeEEENS5_IJNSA_ILi256EEENSA_ILi64EEENSA_ILi128EEEEEENS_10tfloat32_tENS5_IJlSB_lEEESJ_SK_NS4_8TiledMMAINS4_8MMA_AtomIJNS4_4SM904GMMA29MMA_64x64x8_F32TF32TF32_SS_TNILNSO_7ScaleInE1ELSQ_1EEEEEENS4_6LayoutINS5_IJNSA_ILi2EEESB_SB_EEENS5_IJSB_NSA_ILi0EEESW_EEEEENS5_IJNS4_10UnderscoreESZ_SZ_EEEEENS4_13SM90_TMA_LOADENS4_14ComposedLayoutINS4_7SwizzleILi3ELi4ELi3EEENS4_18smem_ptr_flag_bitsILi32EEENST_INS5_IJNSA_ILi8EEENSA_ILi32EEEEEENS5_IJS19_SB_EEEEEEEvNS4_8identityES12_S1D_vS1E_EENS_8epilogue10collective6detail29Sm90TmaWarpSpecializedAdapterINS1H_15DefaultEpilogueISJ_SK_SK_NS1G_6thread17LinearCombinationISJ_Li1EffLNS1L_9ScaleType4KindE0ELNS_15FloatRoundStyleE2ESJ_EENS1_15EpilogueDefaultEEEEEvvEEEEvNT_6ParamsE,(.L_x_192 - _ZN7cutlass13device_kernelINS_4gemm6kernel13GemmUniversalIN4cute5tupleIJiiiiEEENS1_10collective13CollectiveMmaINS1_34MainloopSm90TmaGmmaWarpSpecializedILi4ENS5_IJNS4_1CILi1EEESB_SB_EEENS1_35KernelTmaWarpSpecializedCooperativeEEENS5_IJNSA_ILi256EEENSA_ILi64EEENSA_ILi128EEEEEENS_10tfloat32_tENS5_IJlSB_lEEESJ_SK_NS4_8TiledMMAINS4_8MMA_AtomIJNS4_4SM904GMMA29MMA_64x64x8_F32TF32TF32_SS_TNILNSO_7ScaleInE1ELSQ_1EEEEEENS4_6LayoutINS5_IJNSA_ILi2EEESB_SB_EEENS5_IJSB_NSA_ILi0EEESW_EEEEENS5_IJNS4_10UnderscoreESZ_SZ_EEEEENS4_13SM90_TMA_LOADENS4_14ComposedLayoutINS4_7SwizzleILi3ELi4ELi3EEENS4_18smem_ptr_flag_bitsILi32EEENST_INS5_IJNSA_ILi8EEENSA_ILi32EEEEEENS5_IJS19_SB_EEEEEEEvNS4_8identityES12_S1D_vS1E_EENS_8epilogue10collective6detail29Sm90TmaWarpSpecializedAdapterINS1H_15DefaultEpilogueISJ_SK_SK_NS1G_6thread17LinearCombinationISJ_Li1EffLNS1L_9ScaleType4KindE0ELNS_15FloatRoundStyleE2ESJ_EENS1_15EpilogueDefaultEEEEEvvEEEEvNT_6ParamsE)
        .other          _ZN7cutlass13device_kernelINS_4gemm6kernel13GemmUniversalIN4cute5tupleIJiiiiEEENS1_10collective13CollectiveMmaINS1_34MainloopSm90TmaGmmaWarpSpecializedILi4ENS5_IJNS4_1CILi1EEESB_SB_EEENS1_35KernelTmaWarpSpecializedCooperativeEEENS5_IJNSA_ILi256EEENSA_ILi64EEENSA_ILi128EEEEEENS_10tfloat32_tENS5_IJlSB_lEEESJ_SK_NS4_8TiledMMAINS4_8MMA_AtomIJNS4_4SM904GMMA29MMA_64x64x8_F32TF32TF32_SS_TNILNSO_7ScaleInE1ELSQ_1EEEEEENS4_6LayoutINS5_IJNSA_ILi2EEESB_SB_EEENS5_IJSB_NSA_ILi0EEESW_EEEEENS5_IJNS4_10UnderscoreESZ_SZ_EEEEENS4_13SM90_TMA_LOADENS4_14ComposedLayoutINS4_7SwizzleILi3ELi4ELi3EEENS4_18smem_ptr_flag_bitsILi32EEENST_INS5_IJNSA_ILi8EEENSA_ILi32EEEEEENS5_IJS19_SB_EEEEEEEvNS4_8identityES12_S1D_vS1E_EENS_8epilogue10collective6detail29Sm90TmaWarpSpecializedAdapterINS1H_15DefaultEpilogueISJ_SK_SK_NS1G_6thread17LinearCombinationISJ_Li1EffLNS1L_9ScaleType4KindE0ELNS_15FloatRoundStyleE2ESJ_EENS1_15EpilogueDefaultEEEEEvvEEEEvNT_6ParamsE,@"STO_CUDA_ENTRY STV_DEFAULT"
_ZN7cutlass13device_kernelINS_4gemm6kernel13GemmUniversalIN4cute5tupleIJiiiiEEENS1_10collective13CollectiveMmaINS1_34MainloopSm90TmaGmmaWarpSpecializedILi4ENS5_IJNS4_1CILi1EEESB_SB_EEENS1_35KernelTmaWarpSpecializedCooperativeEEENS5_IJNSA_ILi256EEENSA_ILi64EEENSA_ILi128EEEEEENS_10tfloat32_tENS5_IJlSB_lEEESJ_SK_NS4_8TiledMMAINS4_8MMA_AtomIJNS4_4SM904GMMA29MMA_64x64x8_F32TF32TF32_SS_TNILNSO_7ScaleInE1ELSQ_1EEEEEENS4_6LayoutINS5_IJNSA_ILi2EEESB_SB_EEENS5_IJSB_NSA_ILi0EEESW_EEEEENS5_IJNS4_10UnderscoreESZ_SZ_EEEEENS4_13SM90_TMA_LOADENS4_14ComposedLayoutINS4_7SwizzleILi3ELi4ELi3EEENS4_18smem_ptr_flag_bitsILi32EEENST_INS5_IJNSA_ILi8EEENSA_ILi32EEEEEENS5_IJS19_SB_EEEEEEEvNS4_8identityES12_S1D_vS1E_EENS_8epilogue10collective6detail29Sm90TmaWarpSpecializedAdapterINS1H_15DefaultEpilogueISJ_SK_SK_NS1G_6thread17LinearCombinationISJ_Li1EffLNS1L_9ScaleType4KindE0ELNS_15FloatRoundStyleE2ESJ_EENS1_15EpilogueDefaultEEEEEvvEEEEvNT_6ParamsE:
[----:B------:R-:W0:Y:S01]  /*0000*/  LDC R1, c[0x0][0x28] ;  /* 0x00000a00ff017b82 */ /* 0x000e220000000800 */
[----:B------:R-:W1:Y:S01]  /*0010*/  S2R R4, SR_TID.X ;  /* 0x0000000000047919 */ /* 0x000e620000002100 */
[----:B------:R-:W-:Y:S01]  /*0020*/  ELECT P0, URZ, PT ;  /* 0x00000000003f782f */ /* 0x000fe20003800000 */
[----:B------:R-:W-:Y:S01]  /*0030*/  BSSY B0, `(.L_x_0) ;  /* 0x000000f000007945 */ /* 0x000fe20003800000 */
[--C-:B-1----:R-:W-:Y:S02]  /*0040*/  SHF.R.U32.HI R0, RZ, 0x5, R4.reuse ;  /* 0x00000005ff007819 */ /* 0x102fe40000011604 */
[----:B------:R-:W-:-:S03]  /*0050*/  SHF.R.U32.HI R14, RZ, 0x7, R4 ;  /* 0x00000007ff0e7819 */ /* 0x000fc60000011604 */
[----:B------:R-:W1:Y:S04]  /*0060*/  SHFL.IDX PT, R5, R0, RZ, 0x1f ;  /* 0x00001fff00057589 */ /* 0x000e6800000e0000 */
[----:B------:R2:W3:Y:S01]  /*0070*/  SHFL.IDX PT, R10, R14, RZ, 0x1f ;  /* 0x00001fff0e0a7589 */ /* 0x0004e200000e0000 */
[----:B-1----:R-:W-:-:S13]  /*0080*/  ISETP.NE.OR P0, PT, R5, RZ, !P0 ;  /* 0x000000ff0500720c */ /* 0x002fda0004705670 */
[----:B0-23--:R-:W-:Y:S05]  /*0090*/  @P0 BRA `(.L_x_1) ;  /* 0x0000000000200947 */ /* 0x00dfea0003800000 */
[----:B------:R-:W-:Y:S02]  /*00a0*/  ULDC.64 UR4, c[0x0][0x198] ;  /* 0x0000660000047ab9 */ /* 0x000fe40000000a00 */
[----:B------:R-:W-:Y:S02]  /*00b0*/  UIADD3 UR6, UP0, UR4, 0xf0, URZ ;  /* 0x000000f004067890 */ /* 0x000fe4000ff1e03f */
[----:B------:R-:W-:Y:S02]  /*00c0*/  UIADD3 UR4, UP1, UR4, 0x1f0, URZ ;  /* 0x000001f004047890 */ /* 0x000fe4000ff3e03f */
[----:B------:R-:W-:Y:S02]  /*00d0*/  UIADD3.X UR7, URZ, UR5, URZ, UP0, !UPT ;  /* 0x000000053f077290 */ /* 0x000fe400087fe43f */
[----:B------:R-:W-:-:S07]  /*00e0*/  UIADD3.X UR5, URZ, UR5, URZ, UP1, !UPT ;  /* 0x000000053f057290 */ /* 0x000fce0008ffe43f */
[----:B------:R0:W-:Y:S02]  /*00f0*/  UTMACCTL.PF [UR6] ;  /* 0x00000000060079b9 */ /* 0x0001e40008040000 */
[----:B------:R0:W-:Y:S02]  /*0100*/  UTMACCTL.PF [UR4] ;  /* 0x00000000040079b9 */ /* 0x0001e40008040000 */
[----:B0-----:R-:W-:Y:S01]  /*0110*/  NOP ;  /* 0x0000000000007918 */ /* 0x001fe20000000000 */
.L_x_1:
[----:B------:R-:W-:Y:S05]  /*0120*/  BSYNC B0 ;  /* 0x0000000000007941 */ /* 0x000fea0003800000 */
.L_x_0:
[----:B------:R-:W0:Y:S02]  /*0130*/  SHFL.IDX PT, R2, R0, RZ, 0x1f ;  /* 0x00001fff00027589 */ /* 0x000e2400000e0000 */
[----:B0-----:R-:W-:-:S13]  /*0140*/  ISETP.NE.AND P0, PT, R2, RZ, PT ;  /* 0x000000ff0200720c */ /* 0x001fda0003f05270 */
[----:B------:R-:W-:Y:S05]  /*0150*/  @P0 BRA `(.L_x_2) ;  /* 0x0000000000580947 */ /* 0x000fea0003800000 */
[----:B------:R-:W0:Y:S01]  /*0160*/  S2UR UR8, SR_CgaCtaId ;  /* 0x00000000000879c3 */ /* 0x000e220000008800 */
[----:B------:R-:W-:Y:S01]  /*0170*/  UMOV UR4, 0x400 ;  /* 0x0000040000047882 */ /* 0x000fe20000000000 */
[----:B------:R-:W-:Y:S01]  /*0180*/  UMOV UR5, 0x1 ;  /* 0x0000000100057882 */ /* 0x000fe20000000000 */
[----:B------:R-:W-:Y:S01]  /*0190*/  UMOV UR6, 0x100 ;  /* 0x0000010000067882 */ /* 0x000fe20000000000 */
[----:B------:R-:W-:Y:S01]  /*01a0*/  ELECT P0, URZ, PT ;  /* 0x00000000003f782f */ /* 0x000fe20003800000 */
[----:B------:R-:W-:-:S04]  /*01b0*/  UIADD3 UR6, -UR6, 0x100000, URZ ;  /* 0x0010000006067890 */ /* 0x000fc8000fffe13f */
[----:B------:R-:W-:Y:S02]  /*01c0*/  USHF.L.U32 UR7, UR6, 0xb, URZ ;  /* 0x0000000b06077899 */ /* 0x000fe4000800063f */
[----:B------:R-:W-:Y:S02]  /*01d0*/  USHF.L.U32 UR6, UR6, 0x1, URZ ;  /* 0x0000000106067899 */ /* 0x000fe4000800063f */
[----:B0-----:R-:W-:Y:S02]  /*01e0*/  ULEA UR8, UR8, UR4, 0x18 ;  /* 0x0000000408087291 */ /* 0x001fe4000f8ec03f */
[----:B------:R-:W-:-:S04]  /*01f0*/  UIADD3 UR4, -UR5, 0x100000, URZ ;  /* 0x0010000005047890 */ /* 0x000fc8000fffe13f */
[----:B------:R-:W-:Y:S02]  /*0200*/  USHF.L.U32 UR5, UR4, 0xb, URZ ;  /* 0x0000000b04057899 */ /* 0x000fe4000800063f */
[----:B------:R-:W-:Y:S01]  /*0210*/  USHF.L.U32 UR4, UR4, 0x1, URZ ;  /* 0x0000000104047899 */ /* 0x000fe2000800063f */
[----:B------:R-:W0:Y:S11]  /*0220*/  FENCE.VIEW.ASYNC.S ;  /* 0x00000000000073c6 */ /* 0x000e360000000000 */
[----:B0-----:R0:W1:Y:S01]  /*0230*/  SYNCS.EXCH.64 URZ, [UR8], UR4 ;  /* 0x00000004083f75b2 */ /* 0x0010620008000100 */
[----:B------:R0:W2:Y:S01]  /*0240*/  SYNCS.EXCH.64 URZ, [UR8+0x20], UR6 ;  /* 0x00002006083f75b2 */ /* 0x0000a20008000100 */
[----:B------:R0:W3:Y:S01]  /*0250*/  SYNCS.EXCH.64 URZ, [UR8+0x8], UR4 ;  /* 0x00000804083f75b2 */ /* 0x0000e20008000100 */
[----:B------:R0:W4:Y:S01]  /*0260*/  SYNCS.EXCH.64 URZ, [UR8+0x28], UR6 ;  /* 0x00002806083f75b2 */ /* 0x0001220008000100 */
[----:B------:R0:W0:Y:S01]  /*0270*/  SYNCS.EXCH.64 URZ, [UR8+0x10], UR4 ;  /* 0x00001004083f75b2 */ /* 0x0000220008000100 */
[----:B------:R0:W0:Y:S01]  /*0280*/  SYNCS.EXCH.64 URZ, [UR8+0x30], UR6 ;  /* 0x00003006083f75b2 */ /* 0x0000220008000100 */
[----:B------:R0:W0:Y:S01]  /*0290*/  SYNCS.EXCH.64 URZ, [UR8+0x18], UR4 ;  /* 0x00001804083f75b2 */ /* 0x0000220008000100 */
[----:B------:R0:W0:Y:S01]  /*02a0*/  SYNCS.EXCH.64 URZ, [UR8+0x38], UR6 ;  /* 0x00003806083f75b2 */ /* 0x0000220008000100 */
[----:B------:R-:W-:Y:S01]  /*02b0*/  NOP ;  /* 0x0000000000007918 */ /* 0x000fe20000000000 */
.L_x_2:
[----:B------:R-:W5:Y:S01]  /*02c0*/  SHFL.IDX PT, R0, R0, RZ, 0x1f ;  /* 0x00001fff00007589 */ /* 0x000f6200000e0000 */
[----:B------:R-:W-:Y:S01]  /*02d0*/  ELECT P0, URZ, PT ;  /* 0x00000000003f782f */ /* 0x000fe20003800000 */
[----:B------:R-:W1:Y:S01]  /*02e0*/  LDC R2, c[0x0][0x65c] ;  /* 0x00019700ff027b82 */ /* 0x000e620000000800 */
[----:B0-----:R-:W-:Y:S01]  /*02f0*/  UMOV UR4, 0x20 ;  /* 0x0000002000047882 */ /* 0x001fe20000000000 */
[----:B------:R-:W0:Y:S01]  /*0300*/  S2R R3, SR_CTAID.Y ;  /* 0x0000000000037919 */ /* 0x000e220000002600 */
[----:B------:R-:W-:Y:S01]  /*0310*/  NOP ;  /* 0x0000000000007918 */ /* 0x000fe20000000000 */
[----:B------:R-:W-:Y:S01]  /*0320*/  ISETP.NE.AND P2, PT, R10, RZ, PT ;  /* 0x000000ff0a00720c */ /* 0x000fe20003f45270 */
[----:B------:R-:W-:Y:S01]  /*0330*/  NOP ;  /* 0x0000000000007918 */ /* 0x000fe20000000000 */
[----:B------:R-:W2:Y:S01]  /*0340*/  S2R R6, SR_CTAID.X ;  /* 0x0000000000067919 */ /* 0x000ea20000002500 */
[----:B------:R-:W-:Y:S02]  /*0350*/  LOP3.LUT R7, R7, 0xfffff7ff, RZ, 0xc0, !PT ;  /* 0xfffff7ff07077812 */ /* 0x000fe400078ec0ff */
[----:B-----5:R-:W-:-:S02]  /*0360*/  ISETP.NE.OR P0, PT, R0, RZ, !P0 ;  /* 0x000000ff0000720c */ /* 0x020fc40004705670 */
[----:B-1----:R-:W-:Y:S02]  /*0370*/  ISETP.NE.AND P3, PT, R2, 0x1, PT ;  /* 0x000000010200780c */ /* 0x002fe40003f65270 */
[----:B------:R-:W-:-:S04]  /*0380*/  SHF.R.S32.HI R0, RZ, 0x1f, R5 ;  /* 0x0000001fff007819 */ /* 0x000fc80000011405 */
[----:B------:R-:W-:-:S04]  /*0390*/  LEA.HI R0, R0, R5, RZ, 0x2 ;  /* 0x0000000500007211 */ /* 0x000fc800078f10ff */
[----:B------:R-:W-:Y:S01]  /*03a0*/  LOP3.LUT R0, R0, 0xfffffffc, RZ, 0xc0, !PT ;  /* 0xfffffffc00007812 */ /* 0x000fe200078ec0ff */
[----:B------:R-:W-:Y:S01]  /*03b0*/  VOTEU.ALL UP0, P0 ;  /* 0x00000000003f7886 */ /* 0x000fe20000000000 */
[----:B------:R-:W-:Y:S01]  /*03c0*/  VOTEU.ALL UP1, P0 ;  /* 0x00000000003f7886 */ /* 0x000fe20000020000 */
[----:B------:R-:W2:Y:S01]  /*03d0*/  @P3 LDC R17, c[0x0][0x10] ;  /* 0x00000400ff113b82 */ /* 0x000ea20000000800 */
[----:B------:R-:W-:Y:S01]  /*03e0*/  @P3 LOP3.LUT R7, R7, 0x800, RZ, 0xfc, !PT ;  /* 0x0000080007073812 */ /* 0x000fe200078efcff */
[----:B------:R-:W-:Y:S01]  /*03f0*/  IMAD.IADD R0, R5, 0x1, -R0 ;  /* 0x0000000105007824 */ /* 0x000fe200078e0a00 */
[----:B------:R-:W-:Y:S01]  /*0400*/  @!UP0 UMOV UR6, 0x400 ;  /* 0x0000040000068882 */ /* 0x000fe20000000000 */
[----:B------:R-:W-:-:S04]  /*0410*/  @!UP0 UIADD3 UR4, -UR4, 0x100000, URZ ;  /* 0x0010000004048890 */ /* 0x000fc8000fffe13f */
[----:B------:R-:W-:Y:S02]  /*0420*/  @!UP0 USHF.L.U32 UR5, UR4, 0xb, URZ ;  /* 0x0000000b04058899 */ /* 0x000fe4000800063f */
[----:B------:R-:W-:Y:S01]  /*0430*/  @!UP0 USHF.L.U32 UR4, UR4, 0x1, URZ ;  /* 0x0000000104048899 */ /* 0x000fe2000800063f */
[----:B0-----:R-:W-:Y:S01]  /*0440*/  @P3 IMAD.MOV.U32 R8, RZ, RZ, R3 ;  /* 0x000000ffff083224 */ /* 0x001fe200078e0003 */
[----:B------:R-:W-:Y:S01]  /*0450*/  ISETP.NE.AND P1, PT, R0, 0x3, PT ;  /* 0x000000030000780c */ /* 0x000fe20003f25270 */
[----:B------:R-:W0:Y:S01]  /*0460*/  @!UP0 S2UR UR7, SR_CgaCtaId ;  /* 0x00000000000789c3 */ /* 0x000e220000008800 */
[----:B------:R-:W-:Y:S02]  /*0470*/  @P3 IMAD.MOV.U32 R9, RZ, RZ, RZ ;  /* 0x000000ffff093224 */ /* 0x000fe400078e00ff */
[----:B------:R-:W-:Y:S02]  /*0480*/  IMAD.MOV.U32 R7, RZ, RZ, RZ ;  /* 0x000000ffff077224 */ /* 0x000fe400078e00ff */
[----:B------:R-:W-:-:S03]  /*0490*/  @P3 IMAD.MOV.U32 R5, RZ, RZ, RZ ;  /* 0x000000ffff053224 */ /* 0x000fc600078e00ff */
[----:B------:R-:W1:Y:S01]  /*04a0*/  @!P3 LDC R11, c[0x0][0xc] ;  /* 0x00000300ff0bbb82 */ /* 0x000e620000000800 */
[----:B--2---:R-:W-:-:S04]  /*04b0*/  @P3 IMAD.WIDE.U32 R16, R6, R17, R8 ;  /* 0x0000001106103225 */ /* 0x004fc800078e0008 */
[----:B------:R-:W-:Y:S01]  /*04c0*/  @P3 IMAD.IADD R17, R17, 0x1, R5 ;  /* 0x0000000111113824 */ /* 0x000fe200078e0205 */
[----:B------:R-:W-:Y:S01]  /*04d0*/  LOP3.LUT R5, R4, 0x7f, RZ, 0xc0, !PT ;  /* 0x0000007f04057812 */ /* 0x000fe200078ec0ff */
[----:B0-----:R-:W-:Y:S01]  /*04e0*/  @!UP0 ULEA UR8, UR7, UR6, 0x18 ;  /* 0x0000000607088291 */ /* 0x001fe2000f8ec03f */
[----:B------:R-:W-:Y:S02]  /*04f0*/  VOTEU.ALL UP0, P0 ;  /* 0x00000000003f7886 */ /* 0x000fe40000000000 */
[----:B------:R-:W-:Y:S01]  /*0500*/  ULDC UR6, c[0x0][0xc] ;  /* 0x0000030000067ab9 */ /* 0x000fe20000000800 */
[----:B------:R-:W-:Y:S01]  /*0510*/  ISETP.EQ.OR P0, PT, R0, RZ, !P1 ;  /* 0x000000ff0000720c */ /* 0x000fe20004f02670 */
[----:B------:R-:W-:-:S03]  /*0520*/  ULDC UR7, c[0x0][0x10] ;  /* 0x0000040000077ab9 */ /* 0x000fc60000000800 */
[C---:B------:R-:W-:Y:S01]  /*0530*/  ISETP.EQ.AND P0, PT, R10.reuse, RZ, P0 ;  /* 0x000000ff0a00720c */ /* 0x040fe20000702270 */
[----:B------:R-:W-:Y:S02]  /*0540*/  VIADD R10, R10, 0xffffffff ;  /* 0xffffffff0a0a7836 */ /* 0x000fe40000000000 */
[----:B-1----:R-:W-:Y:S01]  /*0550*/  @!P3 IMAD.WIDE.U32 R8, R11, R3, R6 ;  /* 0x000000030b08b225 */ /* 0x002fe200078e0006 */
[----:B------:R-:W0:Y:S02]  /*0560*/  FENCE.VIEW.ASYNC.S ;  /* 0x00000000000073c6 */ /* 0x000e240000000000 */
[----:B0-----:R-:W3:Y:S01]  /*0570*/  @!UP0 SYNCS.EXCH.64 URZ, [UR8+0x50], UR4 ;  /* 0x00005004083f85b2 */ /* 0x001ee20008000100 */
[----:B------:R-:W-:Y:S02]  /*0580*/  SEL R18, RZ, 0x1, !P0 ;  /* 0x00000001ff127807 */ /* 0x000fe40004000000 */
[----:B------:R-:W-:Y:S01]  /*0590*/  ISETP.GE.U32.AND P1, PT, R10, 0x2, PT ;  /* 0x000000020a00780c */ /* 0x000fe20003f26070 */
[----:B------:R-:W-:-:S02]  /*05a0*/  @!P3 IMAD.MOV.U32 R16, RZ, RZ, R8 ;  /* 0x000000ffff10b224 */ /* 0x000fc400078e0008 */
[----:B------:R-:W-:Y:S01]  /*05b0*/  @!P3 IMAD.MOV.U32 R17, RZ, RZ, R9 ;  /* 0x000000ffff11b224 */ /* 0x000fe200078e0009 */
[----:B------:R-:W-:Y:S01]  /*05c0*/  SEL R18, R18, 0x2, P1 ;  /* 0x0000000212127807 */ /* 0x000fe20000800000 */
[----:B------:R0:W3:Y:S01]  /*05d0*/  @!UP1 SYNCS.EXCH.64 URZ, [UR8+0x58], UR4 ;  /* 0x00005804083f95b2 */ /* 0x0000e20008000100 */
[----:B------:R-:W-:Y:S01]  /*05e0*/  NOP ;  /* 0x0000000000007918 */ /* 0x000fe20000000000 */
[----:B0-----:R-:W-:-:S03]  /*05f0*/  UIMAD.WIDE.U32 UR4, UR6, UR7, URZ ;  /* 0x00000007060472a5 */ /* 0x001fc6000f8e003f */
[----:B------:R-:W-:Y:S02]  /*0600*/  ULDC UR6, c[0x0][0x14] ;  /* 0x0000050000067ab9 */ /* 0x000fe40000000800 */
[----:B------:R-:W-:Y:S02]  /*0610*/  UIMAD.WIDE.U32 UR38, UR4, UR6, URZ ;  /* 0x00000006042672a5 */ /* 0x000fe4000f8e003f */
[----:B------:R-:W-:-:S04]  /*0620*/  UIMAD UR37, UR5, UR6, URZ ;  /* 0x00000006052572a4 */ /* 0x000fc8000f8e023f */
[----:B------:R-:W-:Y:S01]  /*0630*/  UIADD3 UR37, UR39, UR37, URZ ;  /* 0x0000002527257290 */ /* 0x000fe2000fffe03f */
[----:B---34-:R-:W-:Y:S06]  /*0640*/  BAR.SYNC.DEFER_BLOCKING 0x0 ;  /* 0x0000000000007b1d */ /* 0x018fec0000010000 */
[----:B------:R-:W-:Y:S05]  /*0650*/  @!P2 BRA `(.L_x_3) ;  /* 0x0000007c0068a947 */ /* 0x000fea0003800000 */
[----:B------:R-:W-:-:S13]  /*0660*/  ISETP.GT.U32.AND P0, PT, R10, 0x1, PT ;  /* 0x000000010a00780c */ /* 0x000fda0003f04070 */
[----:B------:R-:W-:Y:S05]  /*0670*/  @P0 EXIT ;  /* 0x000000000000094d */ /* 0x000fea0003800000 */
[----:B------:R-:W-:Y:S01]  /*0680*/  ULDC.64 UR4, c[0x0][0x650] ;  /* 0x0001940000047ab9 */ /* 0x000fe20000000a00 */
[----:B------:R-:W-:Y:S01]  /*0690*/  PRMT R0, RZ, 0x7610, R0 ;  /* 0x00007610ff007816 */ /* 0x000fe20000000000 */
[----:B------:R-:W-:Y:S01]  /*06a0*/  IMAD.MOV.U32 R111, RZ, RZ, -0x1 ;  /* 0xffffffffff6f7424 */ /* 0x000fe200078e00ff */
[----:B------:R-:W-:Y:S01]  /*06b0*/  ISETP.GE.U32.AND P0, PT, R16, UR4, PT ;  /* 0x0000000410007c0c */ /* 0x000fe2000bf06070 */
[----:B------:R-:W-:Y:S02]  /*06c0*/  IMAD.MOV.U32 R101, RZ, RZ, -0x1 ;  /* 0xffffffffff657424 */ /* 0x000fe400078e00ff */
[----:B------:R-:W-:Y:S01]  /*06d0*/  IMAD.MOV.U32 R19, RZ, RZ, -0x1 ;  /* 0xffffffffff137424 */ /* 0x000fe200078e00ff */
[----:B------:R-:W-:-:S13]  /*06e0*/  ISETP.GE.U32.AND.EX P0, PT, R17, UR5, PT, P0 ;  /* 0x0000000511007c0c */ /* 0x000fda000bf06100 */
[----:B------:R-:W-:Y:S05]  /*06f0*/  @P0 BRA `(.L_x_4) ;  /* 0x0000000400580947 */ /* 0x000fea0003800000 */
[----:B------:R-:W0:Y:S01]  /*0700*/  LDC.64 R20, c[0x0][0x628] ;  /* 0x00018a00ff147b82 */ /* 0x000e220000000a00 */
[----:B------:R-:W-:Y:S02]  /*0710*/  IMAD.MOV.U32 R8, RZ, RZ, R16 ;  /* 0x000000ffff087224 */ /* 0x000fe400078e0010 */
[----:B------:R-:W-:-:S05]  /*0720*/  IMAD.MOV.U32 R9, RZ, RZ, R17 ;  /* 0x000000ffff097224 */ /* 0x000fca00078e0011 */
[----:B------:R-:W1:Y:S08]  /*0730*/  LDC R0, c[0x0][0x630] ;  /* 0x00018c00ff007b82 */ /* 0x000e700000000800 */
[----:B------:R-:W2:Y:S01]  /*0740*/  LDC.64 R22, c[0x0][0x620] ;  /* 0x00018800ff167b82 */ /* 0x000ea20000000a00 */
[----:B0-----:R-:W-:-:S04]  /*0750*/  ISETP.NE.U32.AND P0, PT, R20, RZ, PT ;  /* 0x000000ff1400720c */ /* 0x001fc80003f05070 */
[----:B------:R-:W-:-:S13]  /*0760*/  ISETP.NE.AND.EX P0, PT, R21, RZ, PT, P0 ;  /* 0x000000ff1500720c */ /* 0x000fda0003f05300 */
[----:B-12---:R-:W-:Y:S05]  /*0770*/  @!P0 BRA `(.L_x_5) ;  /* 0x0000000000288947 */ /* 0x006fea0003800000 */
[----:B------:R-:W0:Y:S02]  /*0780*/  LDC R13, c[0x0][0x634] ;  /* 0x00018d00ff0d7b82 */ /* 0x000e240000000800 */
[----:B0-----:R-:W-:-:S05]  /*0790*/  IADD3 R13, P0, R16, R13, RZ ;  /* 0x0000000d100d7210 */ /* 0x001fca0007f1e0ff */
[----:B------:R-:W-:-:S04]  /*07a0*/  IMAD.X R15, RZ, RZ, R17, P0 ;  /* 0x000000ffff0f7224 */ /* 0x000fc800000e0611 */
[----:B------:R-:W-:-:S04]  /*07b0*/  IMAD.WIDE.U32 R8, R15, R20, RZ ;  /* 0x000000140f087225 */ /* 0x000fc800078e00ff */
[----:B------:R-:W-:-:S04]  /*07c0*/  IMAD.WIDE.U32 R10, P0, R13, R21, R8 ;  /* 0x000000150d0a7225 */ /* 0x000fc80007800008 */
[----:B------:R-:W-:-:S04]  /*07d0*/  IMAD.WIDE.U32 R8, R13, R20, RZ ;  /* 0x000000140d087225 */ /* 0x000fc800078e00ff */
[----:B------:R-:W-:Y:S01]  /*07e0*/  IMAD.X R13, RZ, RZ, RZ, P0 ;  /* 0x000000ffff0d7224 */ /* 0x000fe200000e06ff */
[----:B------:R-:W-:Y:S01]  /*07f0*/  IADD3 RZ, P0, R9, R10, RZ ;  /* 0x0000000a09ff7210 */ /* 0x000fe20007f1e0ff */
[----:B------:R-:W-:-:S04]  /*0800*/  IMAD.MOV.U32 R12, RZ, RZ, R11 ;  /* 0x000000ffff0c7224 */ /* 0x000fc800078e000b */
[----:B------:R-:W-:-:S08]  /*0810*/  IMAD.WIDE.U32.X R8, R15, R21, R12, P0 ;  /* 0x000000150f087225 */ /* 0x000fd000000e040c */
.L_x_5:
[-CC-:B------:R-:W-:Y:S01]  /*0820*/  SHF.R.U64 R25, R8, R0.reuse, R9.reuse ;  /* 0x0000000008197219 */ /* 0x180fe20000001209 */
[----:B------:R-:W0:Y:S01]  /*0830*/  LDC R12, c[0x0][0x618] ;  /* 0x00018600ff0c7b82 */ /* 0x000e220000000800 */
[----:B------:R-:W-:Y:S01]  /*0840*/  SHF.R.U32.HI R7, RZ, R0, R9 ;  /* 0x00000000ff077219 */ /* 0x000fe20000011609 */
[----:B------:R-:W-:Y:S01]  /*0850*/  ULDC UR4, c[0x0][0x150] ;  /* 0x0000540000047ab9 */ /* 0x000fe20000000800 */
[----:B------:R-:W-:Y:S02]  /*0860*/  IADD3 R11, P0, RZ, -R25, RZ ;  /* 0x80000019ff0b7210 */ /* 0x000fe40007f1e0ff */
[----:B------:R-:W-:-:S03]  /*0870*/  I2FP.F32.U32 R0, R6 ;  /* 0x0000000600007245 */ /* 0x000fc60000201000 */
[----:B------:R-:W1:Y:S01]  /*0880*/  LDC.64 R30, c[0x0][0x640] ;  /* 0x00019000ff1e7b82 */ /* 0x000e620000000a00 */
[----:B------:R-:W-:Y:S02]  /*0890*/  IMAD.X R13, RZ, RZ, ~R7, P0 ;  /* 0x000000ffff0d7224 */ /* 0x000fe400000e0e07 */
[----:B------:R-:W-:Y:S01]  /*08a0*/  FMUL R0, R0, UR4 ;  /* 0x0000000400007c20 */ /* 0x000fe20008400000 */
[----:B------:R-:W-:Y:S01]  /*08b0*/  IMAD.WIDE.U32 R8, R11, R22, R16 ;  /* 0x000000160b087225 */ /* 0x000fe200078e0010 */
[----:B------:R-:W-:-:S03]  /*08c0*/  ULDC UR4, c[0x0][0x154] ;  /* 0x0000550000047ab9 */ /* 0x000fc60000000800 */
[----:B------:R-:W-:Y:S01]  /*08d0*/  IMAD R10, R13, R22, RZ ;  /* 0x000000160d0a7224 */ /* 0x000fe200078e02ff */
[----:B------:R-:W2:Y:S01]  /*08e0*/  LDC R7, c[0x0][0x144] ;  /* 0x00005100ff077b82 */ /* 0x000ea20000000800 */
[----:B------:R-:W3:Y:S02]  /*08f0*/  F2I.U32.TRUNC.NTZ R0, R0 ;  /* 0x0000000000007305 */ /* 0x000ee4000020f000 */
[----:B------:R-:W-:-:S04]  /*0900*/  IMAD R11, R11, R23, R10 ;  /* 0x000000170b0b7224 */ /* 0x000fc800078e020a */
[----:B------:R-:W-:Y:S01]  /*0910*/  IMAD.IADD R9, R9, 0x1, R11 ;  /* 0x0000000109097824 */ /* 0x000fe200078e020b */
[----:B------:R-:W4:Y:S01]  /*0920*/  LDC R24, c[0x0][0x608] ;  /* 0x00018200ff187b82 */ /* 0x000f220000000800 */
[----:B------:R-:W-:-:S03]  /*0930*/  IMAD.MOV.U32 R11, RZ, RZ, -0x1 ;  /* 0xffffffffff0b7424 */ /* 0x000fc600078e00ff */
[-CC-:B0-----:R-:W-:Y:S02]  /*0940*/  SHF.R.U64 R22, R8, R12.reuse, R9.reuse ;  /* 0x0000000c08167219 */ /* 0x181fe40000001209 */
[----:B------:R-:W-:Y:S02]  /*0950*/  I2FP.F32.U32 R8, R3 ;  /* 0x0000000300087245 */ /* 0x000fe40000201000 */
[----:B------:R-:W0:Y:S01]  /*0960*/  LDC R28, c[0x0][0x658] ;  /* 0x00019600ff1c7b82 */ /* 0x000e220000000800 */
[----:B-1----:R-:W-:Y:S01]  /*0970*/  ISETP.NE.U32.AND P0, PT, R30, RZ, PT ;  /* 0x000000ff1e00720c */ /* 0x002fe20003f05070 */
[----:B---3--:R-:W-:Y:S02]  /*0980*/  IMAD.MOV R10, RZ, RZ, -R0 ;  /* 0x000000ffff0a7224 */ /* 0x008fe400078e0a00 */
[----:B------:R-:W-:Y:S01]  /*0990*/  FMUL R8, R8, UR4 ;  /* 0x0000000408087c20 */ /* 0x000fe20008400000 */
[----:B------:R-:W-:Y:S02]  /*09a0*/  SHF.R.U32.HI R9, RZ, R12, R9 ;  /* 0x0000000cff097219 */ /* 0x000fe40000011609 */
[----:B------:R-:W-:Y:S01]  /*09b0*/  ISETP.NE.AND.EX P0, PT, R31, RZ, PT, P0 ;  /* 0x000000ff1f00720c */ /* 0x000fe20003f05300 */
[----:B------:R1:W3:Y:S01]  /*09c0*/  F2I.U32.TRUNC.NTZ R15, R8 ;  /* 0x00000008000f7305 */ /* 0x0002e2000020f000 */
[----:B------:R-:W1:Y:S01]  /*09d0*/  LDC R20, c[0x0][0x148] ;  /* 0x00005200ff147b82 */ /* 0x000e620000000800 */
[----:B--2---:R-:W-:-:S07]  /*09e0*/  IMAD R0, R7, R10, R6 ;  /* 0x0000000a07007224 */ /* 0x004fce00078e0206 */
[----:B------:R-:W2:Y:S01]  /*09f0*/  LDC R26, c[0x0][0x600] ;  /* 0x00018000ff1a7b82 */ /* 0x000ea20000000800 */
[-CC-:B----4-:R-:W-:Y:S02]  /*0a00*/  SHF.R.U64 R32, R22, R24.reuse, R9.reuse ;  /* 0x0000001816207219 */ /* 0x190fe40000001209 */
[----:B------:R-:W-:Y:S01]  /*0a10*/  SHF.R.U32.HI R7, RZ, R24, R9 ;  /* 0x00000018ff077219 */ /* 0x000fe20000011609 */
[----:B------:R-:W-:-:S04]  /*0a20*/  IMAD.MOV.U32 R9, RZ, RZ, 0x1 ;  /* 0x00000001ff097424 */ /* 0x000fc800078e00ff */
[----:B------:R-:W4:Y:S01]  /*0a30*/  LDC R21, c[0x0][0x648] ;  /* 0x00019200ff157b82 */ /* 0x000f220000000800 */
[-C--:B0-----:R-:W-:Y:S02]  /*0a40*/  SHF.L.U32 R6, R11, R28.reuse, RZ ;  /* 0x0000001c0b067219 */ /* 0x081fe400000006ff */
[--C-:B------:R-:W-:Y:S02]  /*0a50*/  SHF.R.U64 R24, R32, R28, R7.reuse ;  /* 0x0000001c20187219 */ /* 0x100fe40000001207 */
[----:B------:R-:W-:Y:S02]  /*0a60*/  LOP3.LUT R13, RZ, R6, RZ, 0x33, !PT ;  /* 0x00000006ff0d7212 */ /* 0x000fe400078e33ff */
[-C--:B------:R-:W-:Y:S01]  /*0a70*/  SHF.R.U32.HI R7, RZ, R28.reuse, R7 ;  /* 0x0000001cff077219 */ /* 0x080fe20000011607 */
[----:B------:R-:W0:Y:S01]  /*0a80*/  LDC R23, c[0x0][0x638] ;  /* 0x00018e00ff177b82 */ /* 0x000e220000000800 */
[----:B------:R-:W-:Y:S01]  /*0a90*/  SHF.L.U32 R12, R9, R28, RZ ;  /* 0x0000001c090c7219 */ /* 0x000fe200000006ff */
[----:B------:R-:W-:-:S06]  /*0aa0*/  IMAD.MOV.U32 R6, RZ, RZ, R24 ;  /* 0x000000ffff067224 */ /* 0x000fcc00078e0018 */
[----:B------:R-:W0:Y:S01]  /*0ab0*/  LDC R111, c[0x0][0x610] ;  /* 0x00018400ff6f7b82 */ /* 0x000e220000000800 */
[----:B-1-3--:R-:W-:Y:S05]  /*0ac0*/  @!P0 BRA `(.L_x_6) ;  /* 0x0000000000288947 */ /* 0x00afea0003800000 */
[----:B------:R-:W1:Y:S02]  /*0ad0*/  LDC R11, c[0x0][0x64c] ;  /* 0x00019300ff0b7b82 */ /* 0x000e640000000800 */
[----:B-1----:R-:W-:-:S05]  /*0ae0*/  IADD3 R11, P0, R24, R11, RZ ;  /* 0x0000000b180b7210 */ /* 0x002fca0007f1e0ff */
        /* <DEDUP_REMOVED lines=8> */
.L_x_6:
[----:B----4-:R-:W-:Y:S01]  /*0b70*/  SHF.R.U64 R6, R6, R21, R7 ;  /* 0x0000001506067219 */ /* 0x010fe20000001207 */
[----:B--2---:R-:W-:Y:S01]  /*0b80*/  VIADD R7, R26, 0xffffffff ;  /* 0xffffffff1a077836 */ /* 0x004fe20000000000 */
[----:B------:R-:W-:Y:S01]  /*0b90*/  LOP3.LUT R13, R32, R13, RZ, 0xc0, !PT ;  /* 0x0000000d200d7212 */ /* 0x000fe200078ec0ff */
[----:B------:R-:W-:Y:S02]  /*0ba0*/  IMAD.MOV R15, RZ, RZ, -R15 ;  /* 0x000000ffff0f7224 */ /* 0x000fe400078e0a0f */
[----:B------:R-:W-:Y:S02]  /*0bb0*/  IMAD.MOV R8, RZ, RZ, -R6 ;  /* 0x000000ffff087224 */ /* 0x000fe400078e0a06 */
[----:B------:R-:W-:Y:S01]  /*0bc0*/  IMAD R13, R12, R6, R13 ;  /* 0x000000060c0d7224 */ /* 0x000fe200078e020d */
[----:B------:R-:W-:Y:S01]  /*0bd0*/  LOP3.LUT R6, R22, R7, RZ, 0xc0, !PT ;  /* 0x0000000716067212 */ /* 0x000fe200078ec0ff */
[----:B------:R-:W-:Y:S02]  /*0be0*/  @P3 IMAD R0, R20, R15, R3 ;  /* 0x0000000f14003224 */ /* 0x000fe400078e0203 */
[----:B0-----:R-:W-:-:S02]  /*0bf0*/  IMAD R3, R8, R23, R24 ;  /* 0x0000001708037224 */ /* 0x001fc400078e0218 */
[----:B------:R-:W-:Y:S02]  /*0c00*/  IMAD R111, R13, R111, R0 ;  /* 0x0000006f0d6f7224 */ /* 0x000fe400078e0200 */
[----:B------:R-:W-:Y:S02]  /*0c10*/  IMAD R6, R3, R26, R6 ;  /* 0x0000001a03067224 */ /* 0x000fe400078e0206 */
[----:B------:R-:W-:Y:S02]  /*0c20*/  IMAD.MOV.U32 R0, RZ, RZ, 0x1 ;  /* 0x00000001ff007424 */ /* 0x000fe400078e00ff */
[----:B------:R-:W-:Y:S01]  /*0c30*/  IMAD.MOV.U32 R19, RZ, RZ, R25 ;  /* 0x000000ffff137224 */ /* 0x000fe200078e0019 */
[----:B------:R-:W-:Y:S02]  /*0c40*/  SEL R101, R6, R111, !P3 ;  /* 0x0000006f06657207 */ /* 0x000fe40005800000 */
[----:B------:R-:W-:-:S07]  /*0c50*/  SEL R111, R111, R6, !P3 ;  /* 0x000000066f6f7207 */ /* 0x000fce0005800000 */
.L_x_4:
[----:B------:R-:W-:-:S08]  /*0c60*/  NOP ;  /* 0x0000000000007918 */ /* 0x000fd00000000000 */
[----:B------:R-:W0:Y:S02]  /*0c70*/  USETMAXREG.TRY_ALLOC.CTAPOOL UP0, 0xe8 ;  /* 0x000000e8000079c8 */ /* 0x000e240008000600 */
[----:B0-----:R-:W-:-:S13]  /*0c80*/  PLOP3.LUT P0, PT, PT, PT, UP0, 0x80, 0x0 ;  /* 0x000000000000781c */ /* 0x001fda0003f0f008 */
[----:B------:R-:W-:Y:S05]  /*0c90*/  @!P0 BRA `(.L_x_4) ;  /* 0xfffffffc00f08947 */ /* 0x000fea000383ffff */
[----:B------:R-:W-:Y:S01]  /*0ca0*/  ULDC.64 UR4, c[0x0][0x598] ;  /* 0x0001660000047ab9 */ /* 0x000fe20000000a00 */
[----:B------:R-:W-:Y:S01]  /*0cb0*/  ULDC.64 UR44, c[0x0][0x208] ;  /* 0x00008200002c7ab9 */ /* 0x000fe20000000a00 */
[----:B------:R-:W-:-:S04]  /*0cc0*/  ISETP.NE.U32.AND P0, PT, RZ, UR4, PT ;  /* 0x00000004ff007c0c */ /* 0x000fc8000bf05070 */
[----:B------:R-:W-:-:S13]  /*0cd0*/  ISETP.NE.AND.EX P0, PT, RZ, UR5, PT, P0 ;  /* 0x00000005ff007c0c */ /* 0x000fda000bf05300 */
[----:B------:R-:W-:Y:S05]  /*0ce0*/  @!P0 BRA `(.L_x_7) ;  /* 0x00000000001c8947 */ /* 0x000fea0003800000 */
[----:B------:R-:W0:Y:S02]  /*0cf0*/  LDC.64 R6, c[0x0][0x598] ;  /* 0x00016600ff067b82 */ /* 0x000e240000000a00 */
[----:B0-----:R-:W2:Y:S02]  /*0d00*/  LDG.E.64 R6, desc[UR44][R6.64] ;  /* 0x0000002c06067981 */ /* 0x001ea4000c1e1b00 */
[----:B--2---:R-:W-:-:S04]  /*0d10*/  ISETP.NE.U32.AND P0, PT, R6, RZ, PT ;  /* 0x000000ff0600720c */ /* 0x004fc80003f05070 */
[----:B------:R-:W-:-:S13]  /*0d20*/  ISETP.NE.AND.EX P0, PT, R7, RZ, PT, P0 ;  /* 0x000000ff0700720c */ /* 0x000fda0003f05300 */
[----:B------:R-:W-:Y:S05]  /*0d30*/  @!P0 BRA `(.L_x_7) ;  /* 0x0000000000088947 */ /* 0x000fea0003800000 */
[----:B------:R0:W5:Y:S01]  /*0d40*/  LD.E R88, desc[UR44][R6.64] ;  /* 0x0000002c06587980 */ /* 0x000162000c101900 */
[----:B------:R-:W-:Y:S05]  /*0d50*/  BRA `(.L_x_8) ;  /* 0x0000000000247947 */ /* 0x000fea0003800000 */
.L_x_7:
[----:B------:R-:W-:Y:S02]  /*0d60*/  ULDC.64 UR4, c[0x0][0x588] ;  /* 0x0001620000047ab9 */ /* 0x000fe40000000a00 */
[----:B------:R-:W-:-:S04]  /*0d70*/  ISETP.NE.U32.AND P0, PT, RZ, UR4, PT ;  /* 0x00000004ff007c0c */ /* 0x000fc8000bf05070 */
[----:B------:R-:W-:-:S13]  /*0d80*/  ISETP.NE.AND.EX P0, PT, RZ, UR5, PT, P0 ;  /* 0x00000005ff007c0c */ /* 0x000fda000bf05300 */
[----:B------:R-:W-:Y:S05]  /*0d90*/  @!P0 BRA `(.L_x_9) ;  /* 0x00000000000c8947 */ /* 0x000fea0003800000 */
[----:B------:R-:W0:Y:S02]  /*0da0*/  LDC.64 R88, c[0x0][0x588] ;  /* 0x00016200ff587b82 */ /* 0x000e240000000a00 */
[----:B0-----:R1:W5:Y:S01]  /*0db0*/  LDG.E R88, desc[UR44][R88.64] ;  /* 0x0000002c58587981 */ /* 0x001362000c1e1900 */
[----:B------:R-:W-:Y:S05]  /*0dc0*/  BRA `(.L_x_8) ;  /* 0x0000000000087947 */ /* 0x000fea0003800000 */
.L_x_9:
[----:B------:R-:W-:Y:S02]  /*0dd0*/  ULDC UR4, c[0x0][0x580] ;  /* 0x0001600000047ab9 */ /* 0x000fe40000000800 */
[----:B------:R-:W-:-:S07]  /*0de0*/  IMAD.U32 R88, RZ, RZ, UR4 ;  /* 0x00000004ff587e24 */ /* 0x000fce000f8e00ff */
.L_x_8:
[----:B------:R-:W-:Y:S02]  /*0df0*/  ULDC.64 UR4, c[0x0][0x5a0] ;  /* 0x0001680000047ab9 */ /* 0x000fe40000000a00 */
[----:B------:R-:W-:-:S04]  /*0e00*/  ISETP.NE.U32.AND P0, PT, RZ, UR4, PT ;  /* 0x00000004ff007c0c */ /* 0x000fc8000bf05070 */
[----:B------:R-:W-:-:S13]  /*0e10*/  ISETP.NE.AND.EX P0, PT, RZ, UR5, PT, P0 ;  /* 0x00000005ff007c0c */ /* 0x000fda000bf05300 */
[----:B------:R-:W-:Y:S05]  /*0e20*/  @!P0 BRA `(.L_x_10) ;  /* 0x00000000001c8947 */ /* 0x000fea0003800000 */
[----:B0-----:R-:W0:Y:S02]  /*0e30*/  LDC.64 R6, c[0x0][0x5a0] ;  /* 0x00016800ff067b82 */ /* 0x001e240000000a00 */
[----:B0-----:R-:W2:Y:S02]  /*0e40*/  LDG.E.64 R6, desc[UR44][R6.64] ;  /* 0x0000002c06067981 */ /* 0x001ea4000c1e1b00 */
[----:B--2---:R-:W-:-:S04]  /*0e50*/  ISETP.NE.U32.AND P0, PT, R6, RZ, PT ;  /* 0x000000ff0600720c */ /* 0x004fc80003f05070 */
[----:B------:R-:W-:-:S13]  /*0e60*/  ISETP.NE.AND.EX P0, PT, R7, RZ, PT, P0 ;  /* 0x000000ff0700720c */ /* 0x000fda0003f05300 */
[----:B------:R-:W-:Y:S05]  /*0e70*/  @!P0 BRA `(.L_x_10) ;  /* 0x0000000000088947 */ /* 0x000fea0003800000 */
[----:B-1----:R0:W5:Y:S01]  /*0e80*/  LD.E R89, desc[UR44][R6.64] ;  /* 0x0000002c06597980 */ /* 0x002162000c101900 */
[----:B------:R-:W-:Y:S05]  /*0e90*/  BRA `(.L_x_11) ;  /* 0x0000000000247947 */ /* 0x000fea0003800000 */
.L_x_10:
[----:B------:R-:W-:Y:S02]  /*0ea0*/  ULDC.64 UR4, c[0x0][0x590] ;  /* 0x0001640000047ab9 */ /* 0x000fe40000000a00 */
[----:B------:R-:W-:-:S04]  /*0eb0*/  ISETP.NE.U32.AND P0, PT, RZ, UR4, PT ;  /* 0x00000004ff007c0c */ /* 0x000fc8000bf05070 */
[----:B------:R-:W-:-:S13]  /*0ec0*/  ISETP.NE.AND.EX P0, PT, RZ, UR5, PT, P0 ;  /* 0x00000005ff007c0c */ /* 0x000fda000bf05300 */
[----:B------:R-:W-:Y:S05]  /*0ed0*/  @!P0 BRA `(.L_x_12) ;  /* 0x00000000000c8947 */ /* 0x000fea0003800000 */
[----:B0-----:R-:W1:Y:S02]  /*0ee0*/  LDC.64 R6, c[0x0][0x590] ;  /* 0x00016400ff067b82 */ /* 0x001e640000000a00 */
[----:B-1----:R1:W5:Y:S01]  /*0ef0*/  LDG.E R89, desc[UR44][R6.64] ;  /* 0x0000002c06597981 */ /* 0x002362000c1e1900 */
[----:B------:R-:W-:Y:S05]  /*0f00*/  BRA `(.L_x_11) ;  /* 0x0000000000087947 */ /* 0x000fea0003800000 */
.L_x_12:
[----:B------:R-:W-:Y:S02]  /*0f10*/  ULDC UR4, c[0x0][0x584] ;  /* 0x0001610000047ab9 */ /* 0x000fe40000000800 */
[----:B-1----:R-:W-:-:S07]  /*0f20*/  IMAD.U32 R89, RZ, RZ, UR4 ;  /* 0x00000004ff597e24 */ /* 0x002fce000f8e00ff */
.L_x_11:
[----:B------:R-:W-:-:S13]  /*0f30*/  LOP3.LUT P0, RZ, R0, 0xff, RZ, 0xc0, !PT ;  /* 0x000000ff00ff7812 */ /* 0x000fda000780c0ff */
[----:B------:R-:W-:Y:S05]  /*0f40*/  @!P0 EXIT ;  /* 0x000000000000894d */ /* 0x000fea0003800000 */
[----:B------:R-:W2:Y:S01]  /*0f50*/  LDC R94, c[0x0][0x658] ;  /* 0x00019600ff5e7b82 */ /* 0x000ea20000000800 */
[----:B------:R-:W-:Y:S01]  /*0f60*/  LOP3.LUT R14, R14, 0x1, RZ, 0xc0, !PT ;  /* 0x000000010e0e7812 */ /* 0x000fe200078ec0ff */
[----:B------:R-:W-:Y:S01]  /*0f70*/  ULDC.64 UR6, c[0x0][0x288] ;  /* 0x0000a20000067ab9 */ /* 0x000fe20000000a00 */
[----:B------:R-:W-:Y:S01]  /*0f80*/  SHF.R.U32.HI R0, RZ, 0x2, R4 ;  /* 0x00000002ff007819 */ /* 0x000fe20000011604 */
[----:B------:R-:W-:Y:S01]  /*0f90*/  UIADD3 UR4, UR7, 0x7f, URZ ;  /* 0x0000007f07047890 */ /* 0x000fe2000fffe03f */
[----:B------:R-:W-:Y:S01]  /*0fa0*/  SHF.R.U32.HI R5, RZ, 0x1, R5 ;  /* 0x00000001ff057819 */ /* 0x000fe20000011605 */
[----:B------:R-:W-:Y:S01]  /*0fb0*/  IMAD.SHL.U32 R3, R14, 0x40, RZ ;  /* 0x000000400e037824 */ /* 0x000fe200078e00ff */
[----:B------:R-:W-:Y:S01]  /*0fc0*/  LOP3.LUT R0, R0, 0x7, RZ, 0xc0, !PT ;  /* 0x0000000700007812 */ /* 0x000fe200078ec0ff */
[----:B------:R-:W3:Y:S01]  /*0fd0*/  LDC.64 R90, c[0x0][0x5c8] ;  /* 0x00017200ff5a7b82 */ /* 0x000ee20000000a00 */
[----:B------:R-:W-:Y:S01]  /*0fe0*/  USHF.R.S32.HI UR5, URZ, 0x1f, UR4 ;  /* 0x0000001f3f057899 */ /* 0x000fe20008011404 */
[----:B------:R-:W-:Y:S01]  /*0ff0*/  LOP3.LUT R5, R5, 0x30, RZ, 0xc0, !PT ;  /* 0x0000003005057812 */ /* 0x000fe200078ec0ff */
[----:B01----:R-:W-:Y:S01]  /*1000*/  IMAD.MOV.U32 R7, RZ, RZ, 0x1 ;  /* 0x00000001ff077424 */ /* 0x003fe200078e00ff */
[--C-:B------:R-:W-:Y:S01]  /*1010*/  LOP3.LUT R22, R3, 0x40, R0.reuse, 0xe2, !PT ;  /* 0x0000004003167812 */ /* 0x100fe200078ee200 */
[----:B------:R-:W-:Y:S01]  /*1020*/  ULEA.HI UR5, UR5, UR4, URZ, 0x7 ;  /* 0x0000000405057291 */ /* 0x000fe2000f8f383f */
[-C--:B------:R-:W-:Y:S01]  /*1030*/  IADD3 R3, RZ, -R5.reuse, -R0 ;  /* 0x80000005ff037210 */ /* 0x080fe20007ffe800 */
[----:B------:R-:W-:Y:S01]  /*1040*/  IMAD.U32 R6, RZ, RZ, UR6 ;  /* 0x00000006ff067e24 */ /* 0x000fe2000f8e00ff */
[----:B------:R-:W0:Y:S01]  /*1050*/  LDC R98, c[0x0][0x600] ;  /* 0x00018000ff627b82 */ /* 0x000e220000000800 */
[----:B------:R-:W-:Y:S01]  /*1060*/  LOP3.LUT R22, R22, R5, RZ, 0xfc, !PT ;  /* 0x0000000516167212 */ /* 0x000fe200078efcff */
[----:B------:R-:W-:Y:S01]  /*1070*/  IMAD.MOV.U32 R5, RZ, RZ, -0x1 ;  /* 0xffffffffff057424 */ /* 0x000fe200078e00ff */
[----:B------:R-:W-:Y:S01]  /*1080*/  USHF.R.S32.HI UR41, URZ, 0x7, UR5 ;  /* 0x000000073f297899 */ /* 0x000fe20008011405 */
[----:B------:R-:W-:Y:S01]  /*1090*/  LOP3.LUT R95, R4, 0x3, RZ, 0xc0, !PT ;  /* 0x00000003045f7812 */ /* 0x000fe200078ec0ff */
[----:B------:R-:W-:Y:S01]  /*10a0*/  IMAD R3, R14, -0x40, R3 ;  /* 0xffffffc00e037824 */ /* 0x000fe200078e0203 */
[C---:B------:R-:W-:Y:S01]  /*10b0*/  LOP3.LUT R97, R4.reuse, 0x80, RZ, 0xc0, !PT ;  /* 0x0000008004617812 */ /* 0x040fe200078ec0ff */
[----:B------:R-:W-:Y:S01]  /*10c0*/  UISETP.LT.AND UP0, UPT, UR41, 0x1, UPT ;  /* 0x000000012900788c */ /* 0x000fe2000bf01270 */
[-C--:B--2---:R-:W-:Y:S01]  /*10d0*/  SHF.L.U32 R5, R5, R94.reuse, RZ ;  /* 0x0000005e05057219 */ /* 0x084fe200000006ff */
[----:B------:R-:W-:Y:S01]  /*10e0*/  ULDC UR4, c[0x0][0x284] ;  /* 0x0000a10000047ab9 */ /* 0x000fe20000000800 */
[----:B------:R-:W-:Y:S01]  /*10f0*/  IMAD R95, R95, -0x2, R6 ;  /* 0xfffffffe5f5f7824 */ /* 0x000fe200078e0206 */
[----:B------:R-:W-:Y:S01]  /*1100*/  USEL UR42, UR41, 0x1, UP0 ;  /* 0x00000001292a7887 */ /* 0x000fe20008000000 */
[----:B------:R-:W-:Y:S01]  /*1110*/  SHF.L.U32 R94, R7, R94, RZ ;  /* 0x0000005e075e7219 */ /* 0x000fe200000006ff */
[----:B------:R-:W-:Y:S01]  /*1120*/  IMAD.SHL.U32 R96, R4, 0x2, RZ ;  /* 0x0000000204607824 */ /* 0x000fe200078e00ff */
[----:B------:R-:W-:Y:S01]  /*1130*/  LOP3.LUT R116, R18, 0x1, RZ, 0xfc, !PT ;  /* 0x0000000112747812 */ /* 0x000fe200078efcff */
[----:B------:R-:W-:Y:S01]  /*1140*/  VIADD R100, R3, UR4 ;  /* 0x0000000403647c36 */ /* 0x000fe20008000000 */
[C-C-:B---3--:R-:W-:Y:S01]  /*1150*/  SHF.L.U64.HI R92, R90.reuse, 0x7, R91.reuse ;  /* 0x000000075a5c7819 */ /* 0x148fe2000001025b */
[----:B------:R-:W-:Y:S01]  /*1160*/  IMAD.MOV.U32 R23, RZ, RZ, RZ ;  /* 0x000000ffff177224 */ /* 0x000fe200078e00ff */
[C---:B------:R-:W-:Y:S01]  /*1170*/  SHF.L.U64.HI R93, R90.reuse, 0x3, R91 ;  /* 0x000000035a5d7819 */ /* 0x040fe2000001025b */
[C---:B------:R-:W-:Y:S01]  /*1180*/  IMAD.SHL.U32 R91, R90.reuse, 0x80, RZ ;  /* 0x000000805a5b7824 */ /* 0x040fe200078e00ff */
[----:B------:R-:W-:Y:S01]  /*1190*/  SHF.R.U32.HI R97, RZ, 0x7, R97 ;  /* 0x00000007ff617819 */ /* 0x000fe20000011661 */
[----:B------:R-:W-:Y:S01]  /*11a0*/  IMAD.SHL.U32 R90, R90, 0x8, RZ ;  /* 0x000000085a5a7824 */ /* 0x000fe200078e00ff */
[----:B------:R-:W-:Y:S01]  /*11b0*/  LOP3.LUT R99, RZ, R5, RZ, 0x33, !PT ;  /* 0x00000005ff637212 */ /* 0x000fe200078e33ff */
[----:B------:R-:W-:Y:S01]  /*11c0*/  UIADD3 UR42, UR41, -UR42, URZ ;  /* 0x8000002a292a7290 */ /* 0x000fe2000fffe03f */
[----:B0-----:R-:W-:Y:S01]  /*11d0*/  VIADD R98, R98, 0xffffffff ;  /* 0xffffffff62627836 */ /* 0x001fe20000000000 */
[----:B------:R-:W-:Y:S01]  /*11e0*/  UMOV UR36, URZ ;  /* 0x0000003f00247c82 */ /* 0x000fe20008000000 */
[----:B------:R-:W-:-:S09]  /*11f0*/  UMOV UR40, URZ ;  /* 0x0000003f00287c82 */ /* 0x000fd20008000000 */
.L_x_156:
[----:B0-----:R-:W0:Y:S01]  /*1200*/  SHFL.IDX PT, R0, R97, RZ, 0x1f ;  /* 0x00001fff61007589 */ /* 0x001e2200000e0000 */
[----:B-1----:R-:W1:Y:S01]  /*1210*/  S2UR UR7, SR_CgaCtaId ;  /* 0x00000000000779c3 */ /* 0x002e620000008800 */
[----:B------:R-:W-:Y:S01]  /*1220*/  UMOV UR6, 0x400 ;  /* 0x0000040000067882 */ /* 0x000fe20000000000 */
[----:B0-----:R-:W-:Y:S01]  /*1230*/  R2UR UR4, R0 ;  /* 0x00000000000472ca */ /* 0x001fe200000e0000 */
[----:B-1----:R-:W-:-:S12]  /*1240*/  ULEA UR46, UR7, UR6, 0x18 ;  /* 0x00000006072e7291 */ /* 0x002fd8000f8ec03f */
[----:B------:R-:W-:-:S04]  /*1250*/  ULEA.HI UR5, UR4, UR4, URZ, 0x1 ;  /* 0x0000000404057291 */ /* 0x000fc8000f8f083f */
[----:B------:R-:W-:-:S04]  /*1260*/  ULOP3.LUT UR5, UR5, 0x7fffe, URZ, 0xc0, !UPT ;  /* 0x0007fffe05057892 */ /* 0x000fc8000f8ec03f */
[----:B------:R-:W-:-:S03]  /*1270*/  UIADD3 UR5, UR4, -UR5, URZ ;  /* 0x8000000504057290 */ /* 0x000fc6000fffe03f */
[----:B------:R-:W-:Y:S01]  /*1280*/  ULDC UR4, c[0x0][0x28c] ;  /* 0x0000a30000047ab9 */ /* 0x000fe20000000800 */
[----:B------:R-:W-:Y:S01]  /*1290*/  ULEA UR5, UR5, UR46, 0xd ;  /* 0x0000002e05057291 */ /* 0x000fe2000f8e683f */
[----:B------:R-:W-:-:S03]  /*12a0*/  ISETP.LT.AND P0, PT, RZ, UR4, PT ;  /* 0x00000004ff007c0c */ /* 0x000fc6000bf01270 */
[----:B------:R-:W-:-:S04]  /*12b0*/  UIADD3 UR5, UR5, 0x100, URZ ;  /* 0x0000010005057890 */ /* 0x000fc8000fffe03f */
[----:B------:R-:W-:-:S04]  /*12c0*/  USHF.R.U32.HI UR5, URZ, 0x4, UR5 ;  /* 0x000000043f057899 */ /* 0x000fc80008011605 */
[----:B------:R-:W-:-:S04]  /*12d0*/  ULOP3.LUT UR5, UR5, 0x3fff, URZ, 0xc0, !UPT ;  /* 0x00003fff05057892 */ /* 0x000fc8000f8ec03f */
[----:B------:R-:W-:Y:S01]  /*12e0*/  ULOP3.LUT UR43, UR5, 0x10000, URZ, 0xfc, !UPT ;  /* 0x00010000052b7892 */ /* 0x000fe2000f8efc3f */
[----:B--234-:R-:W-:Y:S11]  /*12f0*/  @P0 BRA `(.L_x_13) ;  /* 0x0000000000400947 */ /* 0x01cff60003800000 */
[----:B------:R-:W-:Y:S01]  /*1300*/  MOV R0, 0x0 ;  /* 0x0000000000007802 */ /* 0x000fe20000000f00 */
[----:B------:R-:W-:Y:S01]  /*1310*/  ULDC.64 UR4, c[0x4][0x68] ;  /* 0x01001a0000047ab9 */ /* 0x000fe20000000a00 */
[----:B------:R-:W-:Y:S01]  /*1320*/  ULDC.64 UR6, c[0x4][0x8] ;  /* 0x0100020000067ab9 */ /* 0x000fe20000000a00 */
[----:B------:R-:W-:Y:S01]  /*1330*/  IMAD.U32 R4, RZ, RZ, UR4 ;  /* 0x00000004ff047e24 */ /* 0x000fe2000f8e00ff */
[----:B------:R0:W1:Y:S01]  /*1340*/  LDC.64 R14, c[0x4][R0] ;  /* 0x01000000000e7b82 */ /* 0x0000620000000a00 */
[----:B------:R-:W-:Y:S01]  /*1350*/  IMAD.U32 R5, RZ, RZ, UR5 ;  /* 0x00000005ff057e24 */ /* 0x000fe2000f8e00ff */
[----:B------:R-:W-:Y:S01]  /*1360*/  ULDC.64 UR4, c[0x4][0x70] ;  /* 0x01001c0000047ab9 */ /* 0x000fe20000000a00 */
[----:B------:R-:W-:Y:S02]  /*1370*/  IMAD.U32 R10, RZ, RZ, UR6 ;  /* 0x00000006ff0a7e24 */ /* 0x000fe4000f8e00ff */
[----:B------:R-:W-:Y:S02]  /*1380*/  IMAD.U32 R6, RZ, RZ, UR4 ;  /* 0x00000004ff067e24 */ /* 0x000fe4000f8e00ff */
[----:B------:R-:W-:-:S02]  /*1390*/  IMAD.U32 R7, RZ, RZ, UR5 ;  /* 0x00000005ff077e24 */ /* 0x000fc4000f8e00ff */
[----:B------:R-:W-:Y:S02]  /*13a0*/  IMAD.U32 R11, RZ, RZ, UR7 ;  /* 0x00000007ff0b7e24 */ /* 0x000fe4000f8e00ff */
[----:B------:R-:W-:Y:S02]  /*13b0*/  IMAD.MOV.U32 R8, RZ, RZ, 0x1e1 ;  /* 0x000001e1ff087424 */ /* 0x000fe400078e00ff */
[----:B------:R-:W-:Y:S02]  /*13c0*/  IMAD.MOV.U32 R12, RZ, RZ, 0x1 ;  /* 0x00000001ff0c7424 */ /* 0x000fe400078e00ff */
[----:B0-----:R-:W-:-:S07]  /*13d0*/  IMAD.MOV.U32 R13, RZ, RZ, RZ ;  /* 0x000000ffff0d7224 */ /* 0x001fce00078e00ff */
[----:B------:R-:W-:-:S07]  /*13e0*/  LEPC R20, `(.L_x_13) ;  /* 0x000000001014794e */ /* 0x000fce0000000000 */
[----:B-1---5:R-:W-:Y:S05]  /*13f0*/  CALL.ABS.NOINC R14 ;  /* 0x000000000e007343 */ /* 0x022fea0003c00000 */
.L_x_13:
[----:B------:R-:W-:-:S13]  /*1400*/  ISETP.NE.AND P0, PT, R116, 0x3, PT ;  /* 0x000000037400780c */ /* 0x000fda0003f05270 */
[----:B------:R-:W-:Y:S05]  /*1410*/  @!P0 BRA `(.L_x_14) ;  /* 0x0000000000048947 */ /* 0x000fea0003800000 */
[----:B------:R-:W-:Y:S01]  /*1420*/  BPT.TRAP 0x1 ;  /* 0x000000040000795c */ /* 0x000fe20000300000 */
.L_x_14:
[----:B------:R-:W-:Y:S02]  /*1430*/  IMAD.U32 R3, RZ, RZ, UR40 ;  /* 0x00000028ff037e24 */ /* 0x000fe4000f8e00ff */
[----:B------:R-:W-:-:S03]  /*1440*/  IMAD.U32 R0, RZ, RZ, UR36 ;  /* 0x00000024ff007e24 */ /* 0x000fc6000f8e00ff */
[----:B------:R-:W-:Y:S02]  /*1450*/  LEA R3, R3, UR46, 0x3 ;  /* 0x0000002e03037c11 */ /* 0x000fe4000f8e18ff */
[----:B------:R-:W-:-:S04]  /*1460*/  SHF.L.U32 R0, R0, 0x1f, RZ ;  /* 0x0000001f00007819 */ /* 0x000fc800000006ff */
[----:B------:R0:W1:Y:S01]  /*1470*/  SYNCS.PHASECHK.TRANS64.TRYWAIT P1, [R3+URZ], R0 ;  /* 0x00000000030075a7 */ /* 0x000062000802017f */
[----:B------:R-:W-:Y:S05]  /*1480*/  @!P0 BRA `(.L_x_15) ;  /* 0x0000000000048947 */ /* 0x000fea0003800000 */
[----:B------:R-:W-:Y:S01]  /*1490*/  BPT.TRAP 0x1 ;  /* 0x000000040000795c */ /* 0x000fe20000300000 */
.L_x_15:
[----:B------:R-:W-:-:S05]  /*14a0*/  IMAD.U32 R4, RZ, RZ, UR42 ;  /* 0x0000002aff047e24 */ /* 0x000fca000f8e00ff */
[----:B------:R-:W-:Y:S01]  /*14b0*/  ISETP.GE.AND P2, PT, R4, 0x1, PT ;  /* 0x000000010400780c */ /* 0x000fe20003f46270 */
[----:B-1----:R-:W-:-:S12]  /*14c0*/  @P1 BRA `(.L_x_16) ;  /* 0x0000000000081947 */ /* 0x002fd80003800000 */
[----:B------:R-:W1:Y:S02]  /*14d0*/  SYNCS.PHASECHK.TRANS64.TRYWAIT P1, [R3+URZ], R0 ;  /* 0x00000000030075a7 */ /* 0x000e64000802017f */
[----:B-1----:R-:W-:Y:S05]  /*14e0*/  @!P1 BRA `(.L_x_17) ;  /* 0x0000008400c49947 */ /* 0x002fea0003800000 */
.L_x_16:
[----:B------:R-:W-:Y:S05]  /*14f0*/  WARPSYNC.ALL ;  /* 0x0000000000007948 */ /* 0x000fea0003800000 */
[----:B------:R-:W-:Y:S01]  /*1500*/  UIADD3 UR4, UR46, 0x80100, URZ ;  /* 0x000801002e047890 */ /* 0x000fe2000fffe03f */
[----:B------:R-:W-:Y:S01]  /*1510*/  WARPGROUP.ARRIVE ;  /* 0x00000000000079c5 */ /* 0x000fe20000000000 */
[----:B------:R-:W-:Y:S02]  /*1520*/  ULEA UR6, UR40, UR43, 0xd ;  /* 0x0000002b28067291 */ /* 0x000fe4000f8e683f */
[----:B------:R-:W-:Y:S01]  /*1530*/  USHF.R.U32.HI UR4, URZ, 0x4, UR4 ;  /* 0x000000043f047899 */ /* 0x000fe20008011604 */
[----:B------:R-:W-:Y:S01]  /*1540*/  UMOV UR13, 0x40000040 ;  /* 0x40000040000d7882 */ /* 0x000fe20000000000 */
[----:B------:R-:W-:-:S02]  /*1550*/  UMOV UR15, 0x40000040 ;  /* 0x40000040000f7882 */ /* 0x000fc40000000000 */
[----:B------:R-:W-:Y:S01]  /*1560*/  ULOP3.LUT UR4, UR4, 0x3fff, URZ, 0xc0, !UPT ;  /* 0x00003fff04047892 */ /* 0x000fe2000f8ec03f */
[----:B------:R-:W-:Y:S01]  /*1570*/  UMOV UR12, UR6 ;  /* 0x00000006000c7c82 */ /* 0x000fe20008000000 */
[----:B------:R-:W-:Y:S02]  /*1580*/  UIADD3 UR5, UR6, 0x400, URZ ;  /* 0x0000040006057890 */ /* 0x000fe4000fffe03f */
[----:B------:R-:W-:Y:S02]  /*1590*/  ULOP3.LUT UR8, UR4, 0x10000, URZ, 0xfc, !UPT ;  /* 0x0001000004087892 */ /* 0x000fe4000f8efc3f */
[----:B------:R-:W-:Y:S02]  /*15a0*/  UIADD3 UR7, UR6, 0x1806, URZ ;  /* 0x0000180606077890 */ /* 0x000fe4000fffe03f */
[----:B------:R-:W-:Y:S02]  /*15b0*/  ULEA UR4, UR40, UR8, 0xb ;  /* 0x0000000828047291 */ /* 0x000fe4000f8e583f */
[----:B------:R-:W-:-:S02]  /*15c0*/  UIADD3 UR10, UR6, 0x1c06, URZ ;  /* 0x00001c06060a7890 */ /* 0x000fc4000fffe03f */
[----:B------:R-:W-:-:S03]  /*15d0*/  UIADD3 UR9, UR4, 0x606, URZ ;  /* 0x0000060604097890 */ /* 0x000fc6000fffe03f */
[----:B------:R-:W-:Y:S02]  /*15e0*/  UMOV UR14, UR4 ;  /* 0x00000004000e7c82 */ /* 0x000fe40008000000 */
[----:B------:R-:W-:Y:S01]  /*15f0*/  HGMMA.64x64x8.F32.TF32 R56, gdesc[UR12], RZ, !UPT, gsb0 ;  /* 0x04e000000c3879f0 */ /* 0x000fe2000c0028ff */
[----:B------:R-:W-:Y:S01]  /*1600*/  UMOV UR12, UR5 ;  /* 0x00000005000c7c82 */ /* 0x000fe20008000000 */
[----:B------:R-:W-:Y:S01]  /*1610*/  UMOV UR13, 0x40000040 ;  /* 0x40000040000d7882 */ /* 0x000fe20000000000 */
[----:B------:R-:W-:Y:S01]  /*1620*/  UIADD3 UR5, UR6, 0x402, URZ ;  /* 0x0000040206057890 */ /* 0x000fe2000fffe03f */
[----:B------:R-:W-:Y:S02]  /*1630*/  WARPGROUP.DEPBAR.LE gsb0, 0x0 ;  /* 0x00008000000079c5 */ /* 0x000fe40000010000 */
[----:B------:R-:W-:-:S06]  /*1640*/  WARPGROUP.ARRIVE ;  /* 0x00000000000079c5 */ /* 0x000fcc0000000000 */
[----:B------:R-:W-:Y:S01]  /*1650*/  HGMMA.64x64x8.F32.TF32 R24, gdesc[UR12], RZ, !UPT, gsb0 ;  /* 0x04e000000c1879f0 */ /* 0x000fe2000c0028ff */
[----:B------:R-:W-:Y:S02]  /*1660*/  UIADD3 UR12, UR6, 0x2, URZ ;  /* 0x00000002060c7890 */ /* 0x000fe4000fffe03f */
[----:B------:R-:W-:Y:S01]  /*1670*/  UIADD3 UR14, UR4, 0x2, URZ ;  /* 0x00000002040e7890 */ /* 0x000fe2000fffe03f */
[----:B------:R-:W-:Y:S01]  /*1680*/  UMOV UR13, 0x40000040 ;  /* 0x40000040000d7882 */ /* 0x000fe20000000000 */
[----:B------:R-:W-:Y:S01]  /*1690*/  UMOV UR15, 0x40000040 ;  /* 0x40000040000f7882 */ /* 0x000fe20000000000 */
[----:B------:R-:W-:Y:S02]  /*16a0*/  WARPGROUP.DEPBAR.LE gsb0, 0x0 ;  /* 0x00008000000079c5 */ /* 0x000fe40000010000 */
[----:B------:R-:W-:-:S06]  /*16b0*/  WARPGROUP.ARRIVE ;  /* 0x00000000000079c5 */ /* 0x000fcc0000000000 */
[----:B------:R-:W-:Y:S01]  /*16c0*/  HGMMA.64x64x8.F32.TF32 R56, gdesc[UR12], R56, gsb0 ;  /* 0x04e000000c3879f0 */ /* 0x000fe20008002838 */
[----:B------:R-:W-:Y:S01]  /*16d0*/  UMOV UR12, UR5 ;  /* 0x00000005000c7c82 */ /* 0x000fe20008000000 */
[----:B------:R-:W-:Y:S01]  /*16e0*/  UMOV UR13, 0x40000040 ;  /* 0x40000040000d7882 */ /* 0x000fe20000000000 */
[----:B------:R-:W-:Y:S01]  /*16f0*/  UIADD3 UR5, UR6, 0x404, URZ ;  /* 0x0000040406057890 */ /* 0x000fe2000fffe03f */
[----:B------:R-:W-:Y:S02]  /*1700*/  WARPGROUP.DEPBAR.LE gsb0, 0x0 ;  /* 0x00008000000079c5 */ /* 0x000fe40000010000 */
[----:B------:R-:W-:-:S06]  /*1710*/  WARPGROUP.ARRIVE ;  /* 0x00000000000079c5 */ /* 0x000fcc0000000000 */
[----:B------:R-:W-:Y:S01]  /*1720*/  HGMMA.64x64x8.F32.TF32 R24, gdesc[UR12], R24, gsb0 ;  /* 0x04e000000c1879f0 */ /* 0x000fe20008002818 */
        /* <DEDUP_REMOVED lines=160> */
[----:B------:R-:W-:Y:S01]  /*2130*/  UMOV UR4, UR7 ;  /* 0x0000000700047c82 */ /* 0x000fe20008000000 */
[----:B------:R-:W-:Y:S01]  /*2140*/  UMOV UR6, UR9 ;  /* 0x0000000900067c82 */ /* 0x000fe20008000000 */
[----:B------:R-:W-:Y:S01]  /*2150*/  UMOV UR7, 0x40000040 ;  /* 0x4000004000077882 */ /* 0x000fe20000000000 */
[----:B------:R-:W-:Y:S02]  /*2160*/  WARPGROUP.DEPBAR.LE gsb0, 0x0 ;  /* 0x00008000000079c5 */ /* 0x000fe40000010000 */
[----:B------:R-:W-:-:S06]  /*2170*/  WARPGROUP.ARRIVE ;  /* 0x00000000000079c5 */ /* 0x000fcc0000000000 */
[----:B------:R-:W-:Y:S01]  /*2180*/  HGMMA.64x64x8.F32.TF32 R56, gdesc[UR12], R56, gsb0 ;  /* 0x04e000000c3879f0 */ /* 0x000fe20008002838 */
[----:B------:R-:W-:Y:S01]  /*2190*/  UMOV UR12, UR5 ;  /* 0x00000005000c7c82 */ /* 0x000fe20008000000 */
[----:B------:R-:W-:Y:S01]  /*21a0*/  UMOV UR13, 0x40000040 ;  /* 0x40000040000d7882 */ /* 0x000fe20000000000 */
[----:B------:R-:W-:Y:S01]  /*21b0*/  UMOV UR5, 0x40000040 ;  /* 0x4000004000057882 */ /* 0x000fe20000000000 */
[----:B------:R-:W-:Y:S02]  /*21c0*/  WARPGROUP.DEPBAR.LE gsb0, 0x0 ;  /* 0x00008000000079c5 */ /* 0x000fe40000010000 */
[----:B------:R-:W-:-:S06]  /*21d0*/  WARPGROUP.ARRIVE ;  /* 0x00000000000079c5 */ /* 0x000fcc0000000000 */
[----:B------:R-:W-:Y:S03]  /*21e0*/  HGMMA.64x64x8.F32.TF32 R24, gdesc[UR12], R24, gsb0 ;  /* 0x04e000000c1879f0 */ /* 0x000fe60008002818 */
[----:B------:R-:W-:Y:S02]  /*21f0*/  WARPGROUP.DEPBAR.LE gsb0, 0x0 ;  /* 0x00008000000079c5 */ /* 0x000fe40000010000 */
[----:B------:R-:W-:-:S06]  /*2200*/  WARPGROUP.ARRIVE ;  /* 0x00000000000079c5 */ /* 0x000fcc0000000000 */
[----:B------:R-:W-:Y:S01]  /*2210*/  HGMMA.64x64x8.F32.TF32 R56, gdesc[UR4], R56, gsb0 ;  /* 0x04e00000043879f0 */ /* 0x000fe20008002838 */
[----:B------:R-:W-:Y:S01]  /*2220*/  UMOV UR4, UR10 ;  /* 0x0000000a00047c82 */ /* 0x000fe20008000000 */
[----:B------:R-:W-:Y:S01]  /*2230*/  UMOV UR5, 0x40000040 ;  /* 0x4000004000057882 */ /* 0x000fe20000000000 */
[----:B------:R-:W-:Y:S02]  /*2240*/  WARPGROUP.DEPBAR.LE gsb0, 0x0 ;  /* 0x00008000000079c5 */ /* 0x000fe40000010000 */
[----:B------:R-:W-:-:S06]  /*2250*/  WARPGROUP.ARRIVE ;  /* 0x00000000000079c5 */ /* 0x000fcc0000000000 */
[----:B------:R-:W-:Y:S03]  /*2260*/  HGMMA.64x64x8.F32.TF32 R24, gdesc[UR4], R24, gsb0 ;  /* 0x04e00000041879f0 */ /* 0x000fe60008002818 */
[----:B------:R-:W-:Y:S02]  /*2270*/  WARPGROUP.DEPBAR.LE gsb0, 0x0 ;  /* 0x00008000000079c5 */ /* 0x000fe40000010000 */
[----:B------:R-:W-:Y:S05]  /*2280*/  @!P2 BRA `(.L_x_18) ;  /* 0x0000000c00eca947 */ /* 0x000fea0003800000 */
[----:B------:R-:W-:Y:S01]  /*2290*/  UIADD3 UR9, UR40, 0x1, URZ ;  /* 0x0000000128097890 */ /* 0x000fe2000fffe03f */
[----:B01----:R-:W-:Y:S01]  /*22a0*/  IMAD.U32 R0, RZ, RZ, UR42 ;  /* 0x0000002aff007e24 */ /* 0x003fe2000f8e00ff */
[----:B------:R-:W-:Y:S02]  /*22b0*/  UMOV UR10, UR40 ;  /* 0x00000028000a7c82 */ /* 0x000fe40008000000 */
[----:B------:R-:W-:-:S04]  /*22c0*/  UISETP.NE.AND UP0, UPT, UR9, 0x4, UPT ;  /* 0x000000040900788c */ /* 0x000fc8000bf05270 */
[----:B------:R-:W-:Y:S02]  /*22d0*/  USEL UR4, URZ, 0x1, UP0 ;  /* 0x000000013f047887 */ /* 0x000fe40008000000 */
[----:B------:R-:W-:Y:S02]  /*22e0*/  USEL UR9, UR9, URZ, UP0 ;  /* 0x0000003f09097287 */ /* 0x000fe40008000000 */
[----:B------:R-:W-:-:S06]  /*22f0*/  ULOP3.LUT UR4, UR36, UR4, URZ, 0x3c, !UPT ;  /* 0x0000000424047292 */ /* 0x000fcc000f8e3c3f */
[----:B------:R-:W-:-:S07]  /*2300*/  IMAD.U32 R5, RZ, RZ, UR4 ;  /* 0x00000004ff057e24 */ /* 0x000fce000f8e00ff */
.L_x_25:
[----:B01----:R-:W-:Y:S05]  /*2310*/  @!P0 BRA `(.L_x_19) ;  /* 0x0000000000048947 */ /* 0x003fea0003800000 */
[----:B------:R-:W-:Y:S01]  /*2320*/  BPT.TRAP 0x1 ;  /* 0x000000040000795c */ /* 0x000fe20000300000 */
.L_x_19:
[----:B------:R-:W0:Y:S01]  /*2330*/  S2UR UR4, SR_CgaCtaId ;  /* 0x00000000000479c3 */ /* 0x000e220000008800 */
[----:B------:R-:W-:Y:S01]  /*2340*/  UMOV UR11, 0x400 ;  /* 0x00000400000b7882 */ /* 0x000fe20000000000 */
[----:B------:R-:W-:Y:S01]  /*2350*/  SHF.L.U32 R3, R5, 0x1f, RZ ;  /* 0x0000001f05037819 */ /* 0x000fe200000006ff */
[----:B0-----:R-:W-:-:S04]  /*2360*/  ULEA UR11, UR4, UR11, 0x18 ;  /* 0x0000000b040b7291 */ /* 0x001fc8000f8ec03f */
[----:B------:R-:W-:-:S09]  /*2370*/  ULEA UR4, UR9, UR11, 0x3 ;  /* 0x0000000b09047291 */ /* 0x000fd2000f8e183f */
[----:B------:R0:W1:Y:S01]  /*2380*/  SYNCS.PHASECHK.TRANS64.TRYWAIT P1, [UR4], R3 ;  /* 0x00000003ff0075a7 */ /* 0x0000620008020144 */
[----:B------:R-:W-:Y:S05]  /*2390*/  @!P0 BRA `(.L_x_20) ;  /* 0x0000000000048947 */ /* 0x000fea0003800000 */
[----:B------:R-:W-:Y:S01]  /*23a0*/  BPT.TRAP 0x1 ;  /* 0x000000040000795c */ /* 0x000fe20000300000 */
.L_x_20:
[----:B-1----:R-:W-:Y:S05]  /*23b0*/  @P1 BRA `(.L_x_21) ;  /* 0x0000000000081947 */ /* 0x002fea0003800000 */
[----:B------:R-:W1:Y:S02]  /*23c0*/  SYNCS.PHASECHK.TRANS64.TRYWAIT P1, [UR4], R3 ;  /* 0x00000003ff0075a7 */ /* 0x000e640008020144 */
[----:B-1----:R-:W-:Y:S05]  /*23d0*/  @!P1 BRA `(.L_x_22) ;  /* 0x00000078001c9947 */ /* 0x002fea0003800000 */
.L_x_21:
[----:B------:R-:W-:Y:S01]  /*23e0*/  ULEA UR13, UR9, UR8, 0xb ;  /* 0x00000008090d7291 */ /* 0x000fe2000f8e583f */
[----:B------:R-:W-:Y:S01]  /*23f0*/  WARPGROUP.ARRIVE ;  /* 0x00000000000079c5 */ /* 0x000fe20000000000 */
[----:B------:R-:W-:Y:S01]  /*2400*/  ULEA UR12, UR9, UR43, 0xd ;  /* 0x0000002b090c7291 */ /* 0x000fe2000f8e683f */
[----:B------:R-:W-:Y:S01]  /*2410*/  UMOV UR7, 0x40000040 ;  /* 0x4000004000077882 */ /* 0x000fe20000000000 */
[----:B------:R-:W-:Y:S02]  /*2420*/  UMOV UR5, 0x40000040 ;  /* 0x4000004000057882 */ /* 0x000fe40000000000 */
[----:B------:R-:W-:Y:S01]  /*2430*/  UIADD3 UR14, UR12, 0x400, URZ ;  /* 0x000004000c0e7890 */ /* 0x000fe2000fffe03f */
[----:B------:R-:W-:Y:S02]  /*2440*/  UMOV UR6, UR13 ;  /* 0x0000000d00067c82 */ /* 0x000fe40008000000 */
[----:B------:R-:W-:Y:S02]  /*2450*/  UMOV UR4, UR12 ;  /* 0x0000000c00047c82 */ /* 0x000fe40008000000 */
[----:B------:R-:W-:Y:S01]  /*2460*/  HGMMA.64x64x8.F32.TF32 R56, gdesc[UR4], R56, gsb0 ;  /* 0x04e00000043879f0 */ /* 0x000fe20008002838 */
[----:B------:R-:W-:Y:S01]  /*2470*/  UMOV UR5, 0x40000040 ;  /* 0x4000004000057882 */ /* 0x000fe20000000000 */
[----:B------:R-:W-:Y:S01]  /*2480*/  UMOV UR4, UR14 ;  /* 0x0000000e00047c82 */ /* 0x000fe20008000000 */
[----:B------:R-:W-:Y:S01]  /*2490*/  UIADD3 UR14, UR12, 0x402, URZ ;  /* 0x000004020c0e7890 */ /* 0x000fe2000fffe03f */
[----:B------:R-:W-:-:S02]  /*24a0*/  WARPGROUP.DEPBAR.LE gsb0, 0x0 ;  /* 0x00008000000079c5 */ /* 0x000fc40000010000 */
        /* <DEDUP_REMOVED lines=180> */
[----:B------:R-:W-:Y:S02]  /*2ff0*/  WARPGROUP.DEPBAR.LE gsb0, 0x0 ;  /* 0x00008000000079c5 */ /* 0x000fe40000010000 */
[----:B------:R-:W-:-:S06]  /*3000*/  WARPGROUP.ARRIVE ;  /* 0x00000000000079c5 */ /* 0x000fcc0000000000 */
[----:B------:R-:W-:Y:S01]  /*3010*/  HGMMA.64x64x8.F32.TF32 R24, gdesc[UR4], R24, gsb0 ;  /* 0x04e00000041879f0 */ /* 0x000fe20008002818 */
[----:B------:R-:W-:Y:S02]  /*3020*/  UIADD3 UR6, UR13, 0x606, URZ ;  /* 0x000006060d067890 */ /* 0x000fe4000fffe03f */
[----:B------:R-:W-:Y:S01]  /*3030*/  UIADD3 UR4, UR12, 0x1806, URZ ;  /* 0x000018060c047890 */ /* 0x000fe2000fffe03f */
[----:B------:R-:W-:Y:S01]  /*3040*/  UMOV UR7, 0x40000040 ;  /* 0x4000004000077882 */ /* 0x000fe20000000000 */
[----:B------:R-:W-:Y:S01]  /*3050*/  UMOV UR5, 0x40000040 ;  /* 0x4000004000057882 */ /* 0x000fe20000000000 */
[----:B------:R-:W-:Y:S01]  /*3060*/  UIADD3 UR12, UR12, 0x1c06, URZ ;  /* 0x00001c060c0c7890 */ /* 0x000fe2000fffe03f */
        /* <DEDUP_REMOVED lines=10> */
[----:B------:R-:W-:Y:S01]  /*3110*/  BPT.TRAP 0x1 ;  /* 0x000000040000795c */ /* 0x000fe20000300000 */
.L_x_23:
[----:B------:R-:W-:Y:S01]  /*3120*/  ULEA UR11, UR10, UR11, 0x3 ;  /* 0x0000000b0a0b7291 */ /* 0x000fe2000f8e183f */
[----:B------:R-:W-:-:S03]  /*3130*/  ISETP.GT.U32.AND P1, PT, R18, 0x1, PT ;  /* 0x000000011200780c */ /* 0x000fc60003f24070 */
[----:B------:R-:W-:-:S04]  /*3140*/  UIADD3 UR11, UR11, 0x20, URZ ;  /* 0x000000200b0b7890 */ /* 0x000fc8000fffe03f */
[----:B------:R-:W-:-:S09]  /*3150*/  UPRMT UR11, URZ, 0x654, UR11 ;  /* 0x000006543f0b7896 */ /* 0x000fd2000800000b */
[----:B------:R-:W-:Y:S01]  /*3160*/  SYNCS.ARRIVE.TRANS64.RED.A1T0 RZ, [UR11], RZ ;  /* 0x000000ffffff79a7 */ /* 0x000fe2000810040b */
[----:B------:R-:W-:Y:S05]  /*3170*/  @P1 BRA `(.L_x_24) ;  /* 0x0000000000041947 */ /* 0x000fea0003800000 */
[----:B------:R-:W-:Y:S01]  /*3180*/  BPT.TRAP 0x1 ;  /* 0x000000040000795c */ /* 0x000fe20000300000 */
.L_x_24:
[----:B------:R-:W-:Y:S01]  /*3190*/  UIADD3 UR9, UR9, 0x1, URZ ;  /* 0x0000000109097890 */ /* 0x000fe2000fffe03f */
[C---:B------:R-:W-:Y:S01]  /*31a0*/  ISETP.GT.AND P1, PT, R0.reuse, 0x1, PT ;  /* 0x000000010000780c */ /* 0x040fe20003f24270 */
[----:B------:R-:W-:Y:S01]  /*31b0*/  UIADD3 UR10, UR10, 0x1, URZ ;  /* 0x000000010a0a7890 */ /* 0x000fe2000fffe03f */
[----:B------:R-:W-:Y:S01]  /*31c0*/  VIADD R0, R0, 0xffffffff ;  /* 0xffffffff00007836 */ /* 0x000fe20000000000 */
[----:B------:R-:W-:Y:S02]  /*31d0*/  UISETP.NE.AND UP0, UPT, UR9, 0x4, UPT ;  /* 0x000000040900788c */ /* 0x000fe4000bf05270 */
[----:B------:R-:W-:Y:S02]  /*31e0*/  UISETP.NE.AND UP1, UPT, UR10, 0x4, UPT ;  /* 0x000000040a00788c */ /* 0x000fe4000bf25270 */
[----:B------:R-:W-:Y:S02]  /*31f0*/  USEL UR4, URZ, 0x1, UP0 ;  /* 0x000000013f047887 */ /* 0x000fe40008000000 */
[----:B------:R-:W-:-:S02]  /*3200*/  USEL UR9, UR9, URZ, UP0 ;  /* 0x0000003f09097287 */ /* 0x000fc40008000000 */
[----:B------:R-:W-:Y:S02]  /*3210*/  USEL UR10, UR10, URZ, UP1 ;  /* 0x0000003f0a0a7287 */ /* 0x000fe40008800000 */
[----:B------:R-:W-:Y:S01]  /*3220*/  LOP3.LUT R5, R5, UR4, RZ, 0x3c, !PT ;  /* 0x0000000405057c12 */ /* 0x000fe2000f8e3cff */
[----:B------:R-:W-:Y:S09]  /*3230*/  @P1 BRA `(.L_x_25) ;  /* 0xfffffff000341947 */ /* 0x000ff2000383ffff */
.L_x_18:
[----:B01----:R-:W0:Y:S02]  /*3240*/  LDC R0, c[0x0][0x28c] ;  /* 0x0000a300ff007b82 */ /* 0x003e240000000800 */
[----:B0-----:R-:W-:-:S13]  /*3250*/  ISETP.GE.AND P1, PT, R0, 0x1, PT ;  /* 0x000000010000780c */ /* 0x001fda0003f26270 */
[----:B------:R-:W-:Y:S05]  /*3260*/  @!P1 BRA `(.L_x_26) ;  /* 0x0000000000389947 */ /* 0x000fea0003800000 */
[----:B------:R-:W-:Y:S05]  /*3270*/  @!P0 BRA `(.L_x_27) ;  /* 0x0000000000048947 */ /* 0x000fea0003800000 */
[----:B------:R-:W-:Y:S01]  /*3280*/  BPT.TRAP 0x1 ;  /* 0x000000040000795c */ /* 0x000fe20000300000 */
.L_x_27:
[----:B------:R-:W0:Y:S01]  /*3290*/  S2UR UR6, SR_CgaCtaId ;  /* 0x00000000000679c3 */ /* 0x000e220000008800 */
[----:B------:R-:W-:Y:S01]  /*32a0*/  UIADD3 UR4, UR42, UR40, URZ ;  /* 0x000000282a047290 */ /* 0x000fe2000fffe03f */
[----:B------:R-:W-:Y:S01]  /*32b0*/  ISETP.GT.U32.AND P0, PT, R18, 0x1, PT ;  /* 0x000000011200780c */ /* 0x000fe20003f04070 */
[----:B------:R-:W-:Y:S02]  /*32c0*/  UMOV UR5, 0x400 ;  /* 0x0000040000057882 */ /* 0x000fe40000000000 */
[----:B------:R-:W-:-:S04]  /*32d0*/  USHF.L.U32 UR4, UR4, 0x3, URZ ;  /* 0x0000000304047899 */ /* 0x000fc8000800063f */
[----:B------:R-:W-:Y:S02]  /*32e0*/  ULOP3.LUT UR4, UR4, 0x18, URZ, 0xc0, !UPT ;  /* 0x0000001804047892 */ /* 0x000fe4000f8ec03f */
[----:B0-----:R-:W-:-:S04]  /*32f0*/  ULEA UR5, UR6, UR5, 0x18 ;  /* 0x0000000506057291 */ /* 0x001fc8000f8ec03f */
[----:B------:R-:W-:-:S04]  /*3300*/  UIADD3 UR4, UR5, 0x20, UR4 ;  /* 0x0000002005047890 */ /* 0x000fc8000fffe004 */
[----:B------:R-:W-:-:S09]  /*3310*/  UPRMT UR4, URZ, 0x654, UR4 ;  /* 0x000006543f047896 */ /* 0x000fd20008000004 */
[----:B------:R-:W-:Y:S01]  /*3320*/  SYNCS.ARRIVE.TRANS64.RED.A1T0 RZ, [UR4], RZ ;  /* 0x000000ffffff79a7 */ /* 0x000fe20008100404 */
[----:B------:R-:W-:Y:S05]  /*3330*/  @P0 BRA `(.L_x_26) ;  /* 0x0000000000040947 */ /* 0x000fea0003800000 */
[----:B------:R-:W-:Y:S01]  /*3340*/  BPT.TRAP 0x1 ;  /* 0x000000040000795c */ /* 0x000fe20000300000 */
.L_x_26:
[----:B------:R-:W-:Y:S01]  /*3350*/  IMAD.SHL.U32 R101, R101, 0x40, RZ ;  /* 0x0000004065657824 */ /* 0x000fe200078e00ff */
[----:B------:R-:W-:Y:S01]  /*3360*/  ULDC UR6, c[0x0][0x288] ;  /* 0x0000a20000067ab9 */ /* 0x000fe20000000800 */
[----:B------:R-:W-:Y:S01]  /*3370*/  SHF.R.S32.HI R21, RZ, 0x1f, R19 ;  /* 0x0000001fff157819 */ /* 0x000fe20000011413 */
[----:B------:R-:W-:Y:S01]  /*3380*/  IMAD.SHL.U32 R3, R111, 0x100, RZ ;  /* 0x000001006f037824 */ /* 0x000fe200078e00ff */
[----:B------:R-:W-:Y:S01]  /*3390*/  ULDC.64 UR4, c[0x0][0x5d0] ;  /* 0x0001740000047ab9 */ /* 0x000fe20000000a00 */
[----:B------:R-:W-:Y:S01]  /*33a0*/  LOP3.LUT R10, R101, 0x6, R96, 0xf8, !PT ;  /* 0x00000006650a7812 */ /* 0x000fe200078ef860 */
[----:B------:R-:W-:Y:S01]  /*33b0*/  IMAD.WIDE R110, R111, 0x100, R22 ;  /* 0x000001006f6e7825 */ /* 0x000fe200078e0216 */
[----:B------:R-:W-:Y:S01]  /*33c0*/  ISETP.GE.AND P0, PT, R101, UR6, PT ;  /* 0x0000000665007c0c */ /* 0x000fe2000bf06270 */
[----:B------:R-:W-:Y:S01]  /*33d0*/  ULDC UR6, c[0x0][0x284] ;  /* 0x0000a10000067ab9 */ /* 0x000fe20000000800 */
[----:B------:R-:W-:Y:S01]  /*33e0*/  SHF.R.S32.HI R11, RZ, 0x1f, R10 ;  /* 0x0000001fff0b7819 */ /* 0x000fe2000001140a */
[----:B------:R-:W-:Y:S01]  /*33f0*/  IMAD R0, R21, UR4, RZ ;  /* 0x0000000415007c24 */ /* 0x000fe2000f8e02ff */
[----:B------:R-:W-:-:S03]  /*3400*/  ISETP.GE.OR P0, PT, R3, UR6, P0 ;  /* 0x0000000603007c0c */ /* 0x000fc60008706670 */
[C---:B------:R-:W-:Y:S02]  /*3410*/  IMAD R7, R19.reuse, UR5, R0 ;  /* 0x0000000513077c24 */ /* 0x040fe4000f8e0200 */
[----:B------:R-:W-:Y:S01]  /*3420*/  IMAD.WIDE.U32 R4, R19, UR4, R10 ;  /* 0x0000000413047c25 */ /* 0x000fe2000f8e000a */
[----:B------:R-:W-:-:S03]  /*3430*/  ULDC.64 UR4, c[0x0][0x5c8] ;  /* 0x0001720000047ab9 */ /* 0x000fc60000000a00 */
[----:B------:R-:W-:Y:S02]  /*3440*/  IMAD R9, R111, UR4, RZ ;  /* 0x000000046f097c24 */ /* 0x000fe4000f8e02ff */
[----:B------:R-:W-:Y:S02]  /*3450*/  IMAD.IADD R5, R5, 0x1, R7 ;  /* 0x0000000105057824 */ /* 0x000fe400078e0207 */
[C---:B------:R-:W-:Y:S02]  /*3460*/  IMAD R9, R110.reuse, UR5, R9 ;  /* 0x000000056e097c24 */ /* 0x040fe4000f8e0209 */
[----:B------:R-:W-:-:S04]  /*3470*/  IMAD.WIDE.U32 R112, R110, UR4, R4 ;  /* 0x000000046e707c25 */ /* 0x000fc8000f8e0004 */
[----:B------:R-:W-:Y:S01]  /*3480*/  IMAD.MOV.U32 R0, RZ, RZ, -0x1 ;  /* 0xffffffffff007424 */ /* 0x000fe200078e00ff */
[----:B------:R-:W-:Y:S06]  /*3490*/  @P0 BRA `(.L_x_28) ;  /* 0x00000048002c0947 */ /* 0x000fec0003800000 */
[----:B-----5:R-:W-:Y:S01]  /*34a0*/  FSETP.NEU.AND P1, PT, R89, RZ, PT ;  /* 0x000000ff5900720b */ /* 0x020fe20003f2d000 */
[----:B------:R-:W-:Y:S01]  /*34b0*/  IMAD.IADD R4, R95, 0x1, -R101 ;  /* 0x000000015f047824 */ /* 0x000fe200078e0a65 */
[----:B------:R-:W-:Y:S01]  /*34c0*/  BSSY B0, `(.L_x_28) ;  /* 0x0000488000007945 */ /* 0x000fe20003800000 */
[----:B------:R-:W-:Y:S02]  /*34d0*/  IMAD.IADD R3, R100, 0x1, -R3 ;  /* 0x0000000164037824 */ /* 0x000fe400078e0a03 */
[----:B------:R-:W-:Y:S01]  /*34e0*/  IMAD.IADD R115, R113, 0x1, R9 ;  /* 0x0000000171737824 */ /* 0x000fe200078e0209 */
[----:B------:R-:W-:-:S04]  /*34f0*/  ISETP.GT.AND P6, PT, R4, RZ, PT ;  /* 0x000000ff0400720c */ /* 0x000fc80003fc4270 */
[----:B------:R-:W-:-:S03]  /*3500*/  ISETP.GT.AND P0, PT, R3, RZ, P6 ;  /* 0x000000ff0300720c */ /* 0x000fc60003704270 */
[----:B------:R-:W-:Y:S10]  /*3510*/  @!P1 BRA `(.L_x_29) ;  /* 0x0000003000949947 */ /* 0x000ff40003800000 */
[----:B------:R-:W0:Y:S01]  /*3520*/  LDC.64 R14, c[0x0][0x5b8] ;  /* 0x00016e00ff0e7b82 */ /* 0x000e220000000a00 */
[----:B------:R-:W-:-:S07]  /*3530*/  ULDC.64 UR4, c[0x0][0x5c0] ;  /* 0x0001700000047ab9 */ /* 0x000fce0000000a00 */
[----:B------:R-:W1:Y:S08]  /*3540*/  LDC.64 R106, c[0x0][0x5b0] ;  /* 0x00016c00ff6a7b82 */ /* 0x000e700000000a00 */
[----:B------:R-:W2:Y:S01]  /*3550*/  LDC.64 R12, c[0x0][0x5a8] ;  /* 0x00016a00ff0c7b82 */ /* 0x000ea20000000a00 */
[-C--:B0-----:R-:W-:Y:S02]  /*3560*/  IMAD R6, R21, R14.reuse, RZ ;  /* 0x0000000e15067224 */ /* 0x081fe400078e02ff */
[----:B------:R-:W-:-:S04]  /*3570*/  IMAD.WIDE.U32 R102, R19, R14, R10 ;  /* 0x0000000e13667225 */ /* 0x000fc800078e000a */
[----:B------:R-:W-:Y:S02]  /*3580*/  IMAD R123, R19, R15, R6 ;  /* 0x0000000f137b7224 */ /* 0x000fe400078e0206 */
[-C--:B-1----:R-:W-:Y:S02]  /*3590*/  IMAD R5, R111, R106.reuse, RZ ;  /* 0x0000006a6f057224 */ /* 0x082fe400078e02ff */
[----:B------:R-:W-:Y:S02]  /*35a0*/  IMAD.IADD R105, R103, 0x1, R123 ;  /* 0x0000000167697824 */ /* 0x000fe400078e027b */
[----:B------:R-:W-:Y:S02]  /*35b0*/  IMAD.MOV.U32 R104, RZ, RZ, R102 ;  /* 0x000000ffff687224 */ /* 0x000fe400078e0066 */
[C---:B------:R-:W-:Y:S02]  /*35c0*/  IMAD R101, R110.reuse, R107, R5 ;  /* 0x0000006b6e657224 */ /* 0x040fe400078e0205 */
[----:B------:R-:W-:-:S04]  /*35d0*/  IMAD.WIDE.U32 R6, R110, R106, R104 ;  /* 0x0000006a6e067225 */ /* 0x000fc800078e0068 */
[----:B------:R-:W-:Y:S01]  /*35e0*/  IMAD.IADD R5, R7, 0x1, R101 ;  /* 0x0000000107057824 */ /* 0x000fe200078e0265 */
[----:B--2---:R-:W-:-:S04]  /*35f0*/  LEA R8, P1, R6, R12, 0x2 ;  /* 0x0000000c06087211 */ /* 0x004fc800078210ff */
[----:B------:R-:W-:-:S05]  /*3600*/  LEA.HI.X R9, R6, R13, R5, 0x2, P1 ;  /* 0x0000000d06097211 */ /* 0x000fca00008f1405 */
[----:B------:R-:W2:Y:S01]  /*3610*/  @P0 LDG.E.LTC128B R5, desc[UR44][R8.64] ;  /* 0x0000002c08050981 */ /* 0x000ea2000c1e1920 */
[----:B------:R-:W-:Y:S01]  /*3620*/  LEA R20, P1, R112, UR4, 0x2 ;  /* 0x0000000470147c11 */ /* 0x000fe2000f8210ff */
[-C--:B------:R-:W-:Y:S01]  /*3630*/  IMAD.WIDE.U32 R6, R110, R106.reuse, R10 ;  /* 0x0000006a6e067225 */ /* 0x080fe200078e000a */
[----:B------:R-:W-:Y:S01]  /*3640*/  ISETP.GT.AND P4, PT, R4, 0x1, PT ;  /* 0x000000010400780c */ /* 0x000fe20003f84270 */
[----:B------:R-:W-:Y:S01]  /*3650*/  BSSY B1, `(.L_x_30) ;  /* 0x0000013000017945 */ /* 0x000fe20003800000 */
[----:B------:R-:W-:Y:S01]  /*3660*/  LEA.HI.X R21, R112, UR5, R115, 0x2, P1 ;  /* 0x0000000570157c11 */ /* 0x000fe200088f1473 */
[----:B------:R-:W-:Y:S01]  /*3670*/  IMAD.IADD R7, R101, 0x1, R7 ;  /* 0x0000000165077824 */ /* 0x000fe200078e0207 */
[----:B------:R-:W-:Y:S01]  /*3680*/  ISETP.GT.AND P1, PT, R3, RZ, P4 ;  /* 0x000000ff0300720c */ /* 0x000fe20002724270 */
[C---:B------:R-:W-:Y:S01]  /*3690*/  IMAD.SHL.U32 R112, R106.reuse, 0x8, RZ ;  /* 0x000000086a707824 */ /* 0x040fe200078e00ff */
[----:B------:R-:W-:Y:S02]  /*36a0*/  SHF.L.U64.HI R113, R106, 0x3, R107 ;  /* 0x000000036a717819 */ /* 0x000fe4000001026b */
[----:B------:R-:W-:Y:S01]  /*36b0*/  P2R R117, PR, RZ, 0x10 ;  /* 0x00000010ff757803 */ /* 0x000fe20000000000 */
[----:B------:R-:W-:Y:S01]  /*36c0*/  IMAD.WIDE.U32 R114, R110, R106, R112 ;  /* 0x0000006a6e727225 */ /* 0x000fe200078e0070 */
[----:B--2---:R-:W-:-:S05]  /*36d0*/  LOP3.LUT R108, R5, 0xffffe000, RZ, 0xc0, !PT ;  /* 0xffffe000056c7812 */ /* 0x004fca00078ec0ff */
[----:B------:R-:W-:Y:S01]  /*36e0*/  FMUL R15, R108, R89 ;  /* 0x000000596c0f7220 */ /* 0x000fe20000400000 */
[----:B------:R-:W-:-:S04]  /*36f0*/  IMAD.WIDE.U32 R108, R19, R14, R6 ;  /* 0x0000000e136c7225 */ /* 0x000fc800078e0006 */
[----:B------:R-:W-:Y:S01]  /*3700*/  FFMA R15, R56, R88, R15 ;  /* 0x00000058380f7223 */ /* 0x000fe2000000000f */
[----:B------:R-:W-:Y:S01]  /*3710*/  IMAD.IADD R7, R123, 0x1, R109 ;  /* 0x000000017b077824 */ /* 0x000fe200078e026d */
[----:B------:R-:W-:-:S03]  /*3720*/  LEA R6, P2, R108, R12, 0x2 ;  /* 0x0000000c6c067211 */ /* 0x000fc600078410ff */
[----:B------:R-:W-:Y:S02]  /*3730*/  F2FP.TF32.F32.PACK_B R15, R15 ;  /* 0x0000000fff0f723e */ /* 0x000fe400024050ff */
[----:B------:R-:W-:-:S03]  /*3740*/  LEA.HI.X R7, R108, R13, R7, 0x2, P2 ;  /* 0x0000000d6c077211 */ /* 0x000fc600010f1407 */
[----:B------:R0:W-:Y:S01]  /*3750*/  @P0 STG.E desc[UR44][R20.64], R15 ;  /* 0x0000000f14000986 */ /* 0x0001e2000c10192c */
[----:B------:R-:W-:Y:S05]  /*3760*/  @!P1 BRA `(.L_x_31) ;  /* 0x0000000000049947 */ /* 0x000fea0003800000 */
[----:B------:R1:W5:Y:S02]  /*3770*/  LDG.E.LTC128B R5, desc[UR44][R6.64+0x4] ;  /* 0x0000042c06057981 */ /* 0x000364000c1e1920 */
.L_x_31:
[----:B------:R-:W-:Y:S05]  /*3780*/  BSYNC B1 ;  /* 0x0000000000017941 */ /* 0x000fea0003800000 */
.L_x_30:
[----:B-----5:R-:W-:Y:S01]  /*3790*/  LOP3.LUT R8, R5, 0xffffe000, RZ, 0xc0, !PT ;  /* 0xffffe00005087812 */ /* 0x020fe200078ec0ff */
[----:B0-----:R-:W-:Y:S01]  /*37a0*/  IMAD.IADD R15, R101, 0x1, R115 ;  /* 0x00000001650f7824 */ /* 0x001fe200078e0273 */
[----:B------:R-:W-:Y:S01]  /*37b0*/  IADD3 R9, P2, R102, R114, RZ ;  /* 0x0000007266097210 */ /* 0x000fe20007f5e0ff */
[----:B------:R-:W-:Y:S01]  /*37c0*/  IMAD.MOV.U32 R101, RZ, RZ, R5 ;  /* 0x000000ffff657224 */ /* 0x000fe200078e0005 */
[----:B------:R-:W-:Y:S01]  /*37d0*/  ISETP.GT.AND P0, PT, R3, 0x8, P6 ;  /* 0x000000080300780c */ /* 0x000fe20003704270 */
[----:B------:R-:W-:Y:S02]  /*37e0*/  FMUL R8, R8, R89 ;  /* 0x0000005908087220 */ /* 0x000fe40000400000 */
[----:B------:R-:W-:Y:S02]  /*37f0*/  IMAD.X R56, R15, 0x1, R105, P2 ;  /* 0x000000010f387824 */ /* 0x000fe400010e0669 */
[----:B------:R-:W-:Y:S01]  /*3800*/  FFMA R57, R57, R88, R8 ;  /* 0x0000005839397223 */ /* 0x000fe20000000008 */
[----:B------:R-:W-:-:S04]  /*3810*/  LEA R8, P2, R9, R12, 0x2 ;  /* 0x0000000c09087211 */ /* 0x000fc800078410ff */
[----:B------:R-:W-:Y:S02]  /*3820*/  F2FP.TF32.F32.PACK_B R57, R57 ;  /* 0x00000039ff39723e */ /* 0x000fe400024050ff */
[----:B------:R-:W-:-:S03]  /*3830*/  LEA.HI.X R9, R9, R13, R56, 0x2, P2 ;  /* 0x0000000d09097211 */ /* 0x000fc600010f1438 */
[----:B------:R0:W-:Y:S04]  /*3840*/  @P1 STG.E desc[UR44][R20.64+0x4], R57 ;  /* 0x0000043914001986 */ /* 0x0001e8000c10192c */
[----:B------:R-:W2:Y:S01]  /*3850*/  @P0 LDG.E.LTC128B R101, desc[UR44][R8.64] ;  /* 0x0000002c08650981 */ /* 0x000ea2000c1e1920 */
[----:B------:R-:W-:Y:S01]  /*3860*/  IADD3 R114, P1, R10, R114, RZ ;  /* 0x000000720a727210 */ /* 0x000fe20007f3e0ff */
[C---:B------:R-:W-:Y:S01]  /*3870*/  IMAD.SHL.U32 R119, R90.reuse, 0x4, RZ ;  /* 0x000000045a777824 */ /* 0x040fe200078e00ff */
[----:B------:R-:W-:Y:S01]  /*3880*/  SHF.L.U64.HI R121, R90, 0x2, R93 ;  /* 0x000000025a797819 */ /* 0x000fe2000001025d */
[----:B------:R-:W-:Y:S02]  /*3890*/  BSSY B1, `(.L_x_32) ;  /* 0x0000010000017945 */ /* 0x000fe40003800000 */
[----:B------:R-:W-:Y:S01]  /*38a0*/  IMAD.X R115, R11, 0x1, R15, P1 ;  /* 0x000000010b737824 */ /* 0x000fe200008e060f */
[----:B------:R-:W-:-:S02]  /*38b0*/  IADD3 R108, P2, R119, R20, RZ ;  /* 0x00000014776c7210 */ /* 0x000fc40007f5e0ff */
[----:B------:R-:W-:Y:S01]  /*38c0*/  ISETP.GT.AND P1, PT, R3, 0x8, P4 ;  /* 0x000000080300780c */ /* 0x000fe20002724270 */
[----:B------:R-:W-:-:S04]  /*38d0*/  IMAD.WIDE.U32 R114, R19, R14, R114 ;  /* 0x0000000e13727225 */ /* 0x000fc800078e0072 */
[----:B------:R-:W-:Y:S01]  /*38e0*/  IMAD.X R109, R121, 0x1, R21, P2 ;  /* 0x00000001796d7824 */ /* 0x000fe200010e0615 */
[----:B--2---:R-:W-:-:S05]  /*38f0*/  LOP3.LUT R56, R101, 0xffffe000, RZ, 0xc0, !PT ;  /* 0xffffe00065387812 */ /* 0x004fca00078ec0ff */
[----:B------:R-:W-:Y:S01]  /*3900*/  FMUL R5, R56, R89 ;  /* 0x0000005938057220 */ /* 0x000fe20000400000 */
[----:B------:R-:W-:-:S03]  /*3910*/  LEA R56, P3, R114, R12, 0x2 ;  /* 0x0000000c72387211 */ /* 0x000fc600078610ff */
[----:B------:R-:W-:Y:S01]  /*3920*/  FFMA R15, R58, R88, R5 ;  /* 0x000000583a0f7223 */ /* 0x000fe20000000005 */
[----:B------:R-:W-:-:S04]  /*3930*/  IMAD.IADD R5, R123, 0x1, R115 ;  /* 0x000000017b057824 */ /* 0x000fc800078e0273 */
[----:B------:R-:W-:Y:S02]  /*3940*/  F2FP.TF32.F32.PACK_B R15, R15 ;  /* 0x0000000fff0f723e */ /* 0x000fe400024050ff */
[----:B0-----:R-:W-:-:S03]  /*3950*/  LEA.HI.X R57, R114, R13, R5, 0x2, P3 ;  /* 0x0000000d72397211 */ /* 0x001fc600018f1405 */
[----:B------:R0:W-:Y:S01]  /*3960*/  @P0 STG.E desc[UR44][R108.64], R15 ;  /* 0x0000000f6c000986 */ /* 0x0001e2000c10192c */
[----:B------:R-:W-:Y:S05]  /*3970*/  @!P1 BRA `(.L_x_33) ;  /* 0x0000000000049947 */ /* 0x000fea0003800000 */
[----:B------:R2:W5:Y:S02]  /*3980*/  LDG.E.LTC128B R101, desc[UR44][R56.64+0x4] ;  /* 0x0000042c38657981 */ /* 0x000564000c1e1920 */
.L_x_33:
[----:B------:R-:W-:Y:S05]  /*3990*/  BSYNC B1 ;  /* 0x0000000000017941 */ /* 0x000fea0003800000 */
.L_x_32:
[----:B-----5:R-:W-:Y:S01]  /*39a0*/  LOP3.LUT R8, R101, 0xffffe000, RZ, 0xc0, !PT ;  /* 0xffffe00065087812 */ /* 0x020fe200078ec0ff */
[----:B------:R-:W-:Y:S01]  /*39b0*/  IMAD.MOV.U32 R58, RZ, RZ, R108 ;  /* 0x000000ffff3a7224 */ /* 0x000fe200078e006c */
[----:B------:R-:W-:Y:S01]  /*39c0*/  ISETP.GT.AND P4, PT, R4, 0x8, PT ;  /* 0x000000080400780c */ /* 0x000fe20003f84270 */
[----:B------:R-:W-:Y:S01]  /*39d0*/  BSSY B1, `(.L_x_34) ;  /* 0x000000b000017945 */ /* 0x000fe20003800000 */
[----:B0-----:R-:W-:Y:S02]  /*39e0*/  IMAD.SHL.U32 R15, R91, 0x4, RZ ;  /* 0x000000045b0f7824 */ /* 0x001fe400078e00ff */
[----:B------:R-:W-:Y:S01]  /*39f0*/  FMUL R8, R8, R89 ;  /* 0x0000005908087220 */ /* 0x000fe20000400000 */
[----:B------:R-:W-:Y:S02]  /*3a00*/  ISETP.GT.AND P0, PT, R3, RZ, P4 ;  /* 0x000000ff0300720c */ /* 0x000fe40002704270 */
[----:B------:R-:W-:Y:S01]  /*3a10*/  P2R R118, PR, RZ, 0x10 ;  /* 0x00000010ff767803 */ /* 0x000fe20000000000 */
[----:B------:R-:W-:Y:S01]  /*3a20*/  FFMA R5, R59, R88, R8 ;  /* 0x000000583b057223 */ /* 0x000fe20000000008 */
[----:B------:R-:W-:-:S04]  /*3a30*/  IMAD.MOV.U32 R59, RZ, RZ, R109 ;  /* 0x000000ffff3b7224 */ /* 0x000fc800078e006d */
[----:B------:R-:W-:-:S05]  /*3a40*/  F2FP.TF32.F32.PACK_B R5, R5 ;  /* 0x00000005ff05723e */ /* 0x000fca00024050ff */
[----:B------:R0:W-:Y:S01]  /*3a50*/  @P1 STG.E desc[UR44][R58.64+0x4], R5 ;  /* 0x000004053a001986 */ /* 0x0001e2000c10192c */
[----:B------:R-:W-:Y:S05]  /*3a60*/  @!P0 BRA `(.L_x_35) ;  /* 0x0000000000048947 */ /* 0x000fea0003800000 */
[----:B------:R3:W5:Y:S02]  /*3a70*/  LDG.E.LTC128B R101, desc[UR44][R6.64+0x20] ;  /* 0x0000202c06657981 */ /* 0x000764000c1e1920 */
.L_x_35:
[----:B------:R-:W-:Y:S05]  /*3a80*/  BSYNC B1 ;  /* 0x0000000000017941 */ /* 0x000fea0003800000 */
.L_x_34:
[----:B-----5:R-:W-:Y:S01]  /*3a90*/  LOP3.LUT R114, R101, 0xffffe000, RZ, 0xc0, !PT ;  /* 0xffffe00065727812 */ /* 0x020fe200078ec0ff */
[----:B------:R-:W-:Y:S01]  /*3aa0*/  BSSY B1, `(.L_x_36) ;  /* 0x000000d000017945 */ /* 0x000fe20003800000 */
[----:B0-----:R-:W-:Y:S02]  /*3ab0*/  SHF.L.U64.HI R5, R91, 0x2, R92 ;  /* 0x000000025b057819 */ /* 0x001fe4000001025c */
[----:B------:R-:W-:Y:S01]  /*3ac0*/  IADD3 R8, P1, P2, R15, R20, R119 ;  /* 0x000000140f087210 */ /* 0x000fe20007a3e077 */
[----:B------:R-:W-:Y:S01]  /*3ad0*/  FMUL R115, R114, R89 ;  /* 0x0000005972737220 */ /* 0x000fe20000400000 */
[----:B------:R-:W-:Y:S02]  /*3ae0*/  ISETP.GT.AND P3, PT, R4, 0x9, PT ;  /* 0x000000090400780c */ /* 0x000fe40003f64270 */
[----:B------:R-:W-:Y:S01]  /*3af0*/  IADD3.X R9, R5, R21, R121, P1, P2 ;  /* 0x0000001505097210 */ /* 0x000fe20000fe4479 */
[----:B------:R-:W-:Y:S01]  /*3b00*/  FFMA R115, R60, R88, R115 ;  /* 0x000000583c737223 */ /* 0x000fe20000000073 */
[----:B------:R-:W-:-:S02]  /*3b10*/  ISETP.GT.AND P1, PT, R3, RZ, P3 ;  /* 0x000000ff0300720c */ /* 0x000fc40001f24270 */
[----:B------:R-:W-:Y:S02]  /*3b20*/  P2R R114, PR, RZ, 0x8 ;  /* 0x00000008ff727803 */ /* 0x000fe40000000000 */
[----:B------:R-:W-:-:S05]  /*3b30*/  F2FP.TF32.F32.PACK_B R115, R115 ;  /* 0x00000073ff73723e */ /* 0x000fca00024050ff */
[----:B------:R0:W-:Y:S04]  /*3b40*/  @P0 STG.E desc[UR44][R20.64+0x20], R115 ;  /* 0x0000207314000986 */ /* 0x0001e8000c10192c */
[----:B------:R-:W-:Y:S05]  /*3b50*/  @!P1 BRA `(.L_x_37) ;  /* 0x0000000000049947 */ /* 0x000fea0003800000 */
[----:B------:R4:W5:Y:S02]  /*3b60*/  LDG.E.LTC128B R101, desc[UR44][R6.64+0x24] ;  /* 0x0000242c06657981 */ /* 0x000964000c1e1920 */
.L_x_37:
[----:B------:R-:W-:Y:S05]  /*3b70*/  BSYNC B1 ;  /* 0x0000000000017941 */ /* 0x000fea0003800000 */
.L_x_36:
[----:B-----5:R-:W-:Y:S01]  /*3b80*/  LOP3.LUT R60, R101, 0xffffe000, RZ, 0xc0, !PT ;  /* 0xffffe000653c7812 */ /* 0x020fe200078ec0ff */
[----:B------:R-:W-:Y:S01]  /*3b90*/  BSSY B1, `(.L_x_38) ;  /* 0x0000008000017945 */ /* 0x000fe20003800000 */
[----:B------:R-:W-:-:S03]  /*3ba0*/  ISETP.GT.AND P0, PT, R3, 0x8, P4 ;  /* 0x000000080300780c */ /* 0x000fc60002704270 */
[----:B------:R-:W-:-:S04]  /*3bb0*/  FMUL R60, R60, R89 ;  /* 0x000000593c3c7220 */ /* 0x000fc80000400000 */
[----:B------:R-:W-:-:S05]  /*3bc0*/  FFMA R61, R61, R88, R60 ;  /* 0x000000583d3d7223 */ /* 0x000fca000000003c */
[----:B------:R-:W-:-:S05]  /*3bd0*/  F2FP.TF32.F32.PACK_B R61, R61 ;  /* 0x0000003dff3d723e */ /* 0x000fca00024050ff */
[----:B------:R0:W-:Y:S01]  /*3be0*/  @P1 STG.E desc[UR44][R20.64+0x24], R61 ;  /* 0x0000243d14001986 */ /* 0x0001e2000c10192c */
[----:B------:R-:W-:Y:S05]  /*3bf0*/  @!P0 BRA `(.L_x_39) ;  /* 0x0000000000048947 */ /* 0x000fea0003800000 */
[----:B------:R0:W5:Y:S02]  /*3c00*/  LDG.E.LTC128B R101, desc[UR44][R56.64+0x20] ;  /* 0x0000202c38657981 */ /* 0x000164000c1e1920 */
.L_x_39:
[----:B------:R-:W-:Y:S05]  /*3c10*/  BSYNC B1 ;  /* 0x0000000000017941 */ /* 0x000fea0003800000 */
.L_x_38:
[----:B-----5:R-:W-:Y:S01]  /*3c20*/  LOP3.LUT R60, R101, 0xffffe000, RZ, 0xc0, !PT ;  /* 0xffffe000653c7812 */ /* 0x020fe200078ec0ff */
[----:B------:R-:W-:Y:S01]  /*3c30*/  BSSY B1, `(.L_x_40) ;  /* 0x0000008000017945 */ /* 0x000fe20003800000 */
[----:B------:R-:W-:-:S03]  /*3c40*/  ISETP.GT.AND P1, PT, R3, 0x8, P3 ;  /* 0x000000080300780c */ /* 0x000fc60001f24270 */
[----:B0-----:R-:W-:-:S04]  /*3c50*/  FMUL R61, R60, R89 ;  /* 0x000000593c3d7220 */ /* 0x001fc80000400000 */
[----:B------:R-:W-:-:S05]  /*3c60*/  FFMA R61, R62, R88, R61 ;  /* 0x000000583e3d7223 */ /* 0x000fca000000003d */
[----:B------:R-:W-:-:S05]  /*3c70*/  F2FP.TF32.F32.PACK_B R61, R61 ;  /* 0x0000003dff3d723e */ /* 0x000fca00024050ff */
[----:B------:R0:W-:Y:S01]  /*3c80*/  @P0 STG.E desc[UR44][R58.64+0x20], R61 ;  /* 0x0000203d3a000986 */ /* 0x0001e2000c10192c */
[----:B------:R-:W-:Y:S05]  /*3c90*/  @!P1 BRA `(.L_x_41) ;  /* 0x0000000000049947 */ /* 0x000fea0003800000 */
[----:B------:R0:W5:Y:S02]  /*3ca0*/  LDG.E.LTC128B R101, desc[UR44][R56.64+0x24] ;  /* 0x0000242c38657981 */ /* 0x000164000c1e1920 */
.L_x_41:
[----:B------:R-:W-:Y:S05]  /*3cb0*/  BSYNC B1 ;  /* 0x0000000000017941 */ /* 0x000fea0003800000 */
.L_x_40:
[----:B-----5:R-:W-:Y:S01]  /*3cc0*/  LOP3.LUT R60, R101, 0xffffe000, RZ, 0xc0, !PT ;  /* 0xffffe000653c7812 */ /* 0x020fe200078ec0ff */
[----:B------:R-:W-:Y:S01]  /*3cd0*/  BSSY B1, `(.L_x_42) ;  /* 0x000000c000017945 */ /* 0x000fe20003800000 */
[----:B------:R-:W-:Y:S02]  /*3ce0*/  IADD3 R121, P0, R110, 0x80, RZ ;  /* 0x000000806e797810 */ /* 0x000fe40007f1e0ff */
[----:B------:R-:W-:Y:S01]  /*3cf0*/  ISETP.GT.AND P2, PT, R4, 0x10, PT ;  /* 0x000000100400780c */ /* 0x000fe20003f44270 */
[----:B------:R-:W-:Y:S02]  /*3d00*/  FMUL R60, R60, R89 ;  /* 0x000000593c3c7220 */ /* 0x000fe40000400000 */
[----:B------:R-:W-:Y:S01]  /*3d10*/  IMAD.X R111, RZ, RZ, R111, P0 ;  /* 0x000000ffff6f7224 */ /* 0x000fe200000e066f */
[----:B------:R-:W-:Y:S01]  /*3d20*/  ISETP.GT.AND P0, PT, R3, RZ, P2 ;  /* 0x000000ff0300720c */ /* 0x000fe20001704270 */
[----:B------:R-:W-:Y:S01]  /*3d30*/  FFMA R63, R63, R88, R60 ;  /* 0x000000583f3f7223 */ /* 0x000fe2000000003c */
[----:B------:R-:W-:-:S04]  /*3d40*/  P2R R115, PR, RZ, 0x4 ;  /* 0x00000004ff737803 */ /* 0x000fc80000000000 */
[----:B------:R-:W-:-:S05]  /*3d50*/  F2FP.TF32.F32.PACK_B R63, R63 ;  /* 0x0000003fff3f723e */ /* 0x000fca00024050ff */
[----:B------:R0:W-:Y:S02]  /*3d60*/  @P1 STG.E desc[UR44][R58.64+0x24], R63 ;  /* 0x0000243f3a001986 */ /* 0x0001e4000c10192c */
[----:B------:R-:W-:Y:S05]  /*3d70*/  @!P0 BRA `(.L_x_43) ;  /* 0x0000000000048947 */ /* 0x000fea0003800000 */
[----:B------:R0:W5:Y:S02]  /*3d80*/  LDG.E.LTC128B R101, desc[UR44][R6.64+0x40] ;  /* 0x0000402c06657981 */ /* 0x000164000c1e1920 */
.L_x_43:
[----:B------:R-:W-:Y:S05]  /*3d90*/  BSYNC B1 ;  /* 0x0000000000017941 */ /* 0x000fea0003800000 */
.L_x_42:
[----:B-----5:R-:W-:Y:S01]  /*3da0*/  LOP3.LUT R60, R101, 0xffffe000, RZ, 0xc0, !PT ;  /* 0xffffe000653c7812 */ /* 0x020fe200078ec0ff */
[-C--:B------:R-:W-:Y:S01]  /*3db0*/  IMAD R62, R111, R106.reuse, RZ ;  /* 0x0000006a6f3e7224 */ /* 0x080fe200078e02ff */
[----:B------:R-:W-:Y:S01]  /*3dc0*/  ISETP.GT.AND P1, PT, R4, 0x11, PT ;  /* 0x000000110400780c */ /* 0x000fe20003f24270 */
[----:B------:R-:W-:Y:S02]  /*3dd0*/  BSSY B1, `(.L_x_44) ;  /* 0x0000020000017945 */ /* 0x000fe40003800000 */
[----:B0-----:R-:W-:Y:S01]  /*3de0*/  FMUL R61, R60, R89 ;  /* 0x000000593c3d7220 */ /* 0x001fe20000400000 */
[C---:B------:R-:W-:Y:S02]  /*3df0*/  IMAD R103, R121.reuse, R107, R62 ;  /* 0x0000006b79677224 */ /* 0x040fe400078e023e */
[----:B------:R-:W-:-:S04]  /*3e00*/  IMAD.WIDE.U32 R62, R121, R106, R10 ;  /* 0x0000006a793e7225 */ /* 0x000fc800078e000a */
[----:B------:R-:W-:Y:S01]  /*3e10*/  FFMA R119, R64, R88, R61 ;  /* 0x0000005840777223 */ /* 0x000fe2000000003d */
[----:B------:R-:W-:-:S04]  /*3e20*/  IMAD.IADD R63, R103, 0x1, R63 ;  /* 0x00000001673f7824 */ /* 0x000fc800078e023f */
[----:B------:R-:W-:Y:S01]  /*3e30*/  F2FP.TF32.F32.PACK_B R119, R119 ;  /* 0x00000077ff77723e */ /* 0x000fe200024050ff */
[----:B------:R-:W-:-:S04]  /*3e40*/  IMAD.WIDE.U32 R60, R121, R106, R104 ;  /* 0x0000006a793c7225 */ /* 0x000fc800078e0068 */
[----:B------:R0:W-:Y:S01]  /*3e50*/  @P0 STG.E desc[UR44][R20.64+0x40], R119 ;  /* 0x0000407714000986 */ /* 0x0001e2000c10192c */
[----:B------:R-:W-:Y:S01]  /*3e60*/  IMAD.WIDE.U32 R110, R19, R14, R62 ;  /* 0x0000000e136e7225 */ /* 0x000fe200078e003e */
[----:B------:R-:W-:-:S03]  /*3e70*/  LEA R62, P0, R60, R12, 0x2 ;  /* 0x0000000c3c3e7211 */ /* 0x000fc600078010ff */
[----:B------:R-:W-:Y:S02]  /*3e80*/  IMAD.IADD R61, R61, 0x1, R103 ;  /* 0x000000013d3d7824 */ /* 0x000fe400078e0267 */
[----:B------:R-:W-:-:S03]  /*3e90*/  IMAD.WIDE.U32 R106, R121, R106, R112 ;  /* 0x0000006a796a7225 */ /* 0x000fc600078e0070 */
[----:B------:R-:W-:Y:S01]  /*3ea0*/  LEA.HI.X R63, R60, R13, R61, 0x2, P0 ;  /* 0x0000000d3c3f7211 */ /* 0x000fe200000f143d */
[----:B------:R-:W-:Y:S01]  /*3eb0*/  IMAD.IADD R61, R123, 0x1, R111 ;  /* 0x000000017b3d7824 */ /* 0x000fe200078e026f */
[----:B------:R-:W-:Y:S01]  /*3ec0*/  LEA R60, P0, R110, R12, 0x2 ;  /* 0x0000000c6e3c7211 */ /* 0x000fe200078010ff */
[----:B------:R-:W-:-:S03]  /*3ed0*/  IMAD.IADD R103, R103, 0x1, R107 ;  /* 0x0000000167677824 */ /* 0x000fc600078e026b */
[----:B------:R-:W-:Y:S02]  /*3ee0*/  LEA.HI.X R61, R110, R13, R61, 0x2, P0 ;  /* 0x0000000d6e3d7211 */ /* 0x000fe400000f143d */
[----:B------:R-:W-:-:S05]  /*3ef0*/  IADD3 R64, P0, R102, R106, RZ ;  /* 0x0000006a66407210 */ /* 0x000fca0007f1e0ff */
[----:B------:R-:W-:Y:S01]  /*3f00*/  IMAD.X R104, R103, 0x1, R105, P0 ;  /* 0x0000000167687824 */ /* 0x000fe200000e0669 */
[----:B------:R-:W-:-:S05]  /*3f10*/  IADD3 R102, P0, R10, R106, RZ ;  /* 0x0000006a0a667210 */ /* 0x000fca0007f1e0ff */
[----:B------:R-:W-:Y:S01]  /*3f20*/  IMAD.X R103, R11, 0x1, R103, P0 ;  /* 0x000000010b677824 */ /* 0x000fe200000e0667 */
[----:B------:R-:W-:Y:S01]  /*3f30*/  LEA R10, P0, R64, R12, 0x2 ;  /* 0x0000000c400a7211 */ /* 0x000fe200078010ff */
[----:B------:R-:W-:-:S03]  /*3f40*/  IMAD.WIDE.U32 R102, R19, R14, R102 ;  /* 0x0000000e13667225 */ /* 0x000fc600078e0066 */
[----:B------:R-:W-:Y:S01]  /*3f50*/  LEA.HI.X R11, R64, R13, R104, 0x2, P0 ;  /* 0x0000000d400b7211 */ /* 0x000fe200000f1468 */
[----:B------:R-:W-:Y:S01]  /*3f60*/  IMAD.IADD R14, R123, 0x1, R103 ;  /* 0x000000017b0e7824 */ /* 0x000fe200078e0267 */
[----:B------:R-:W-:-:S04]  /*3f70*/  LEA R12, P0, R102, R12, 0x2 ;  /* 0x0000000c660c7211 */ /* 0x000fc800078010ff */
[----:B------:R-:W-:Y:S02]  /*3f80*/  LEA.HI.X R13, R102, R13, R14, 0x2, P0 ;  /* 0x0000000d660d7211 */ /* 0x000fe400000f140e */
[----:B------:R-:W-:Y:S02]  /*3f90*/  ISETP.GT.AND P0, PT, R3, RZ, P1 ;  /* 0x000000ff0300720c */ /* 0x000fe40000f04270 */
[----:B------:R-:W-:-:S11]  /*3fa0*/  P2R R102, PR, RZ, 0x2 ;  /* 0x00000002ff667803 */ /* 0x000fd60000000000 */
[----:B0-----:R-:W-:Y:S05]  /*3fb0*/  @!P0 BRA `(.L_x_45) ;  /* 0x0000000000048947 */ /* 0x001fea0003800000 */
[----:B------:R0:W5:Y:S02]  /*3fc0*/  LDG.E.LTC128B R101, desc[UR44][R6.64+0x44] ;  /* 0x0000442c06657981 */ /* 0x000164000c1e1920 */
.L_x_45:
[----:B------:R-:W-:Y:S05]  /*3fd0*/  BSYNC B1 ;  /* 0x0000000000017941 */ /* 0x000fea0003800000 */
.L_x_44:
[----:B-----5:R-:W-:Y:S01]  /*3fe0*/  LOP3.LUT R14, R101, 0xffffe000, RZ, 0xc0, !PT ;  /* 0xffffe000650e7812 */ /* 0x020fe200078ec0ff */
[----:B------:R-:W-:Y:S04]  /*3ff0*/  BSSY B1, `(.L_x_46) ;  /* 0x0000008000017945 */ /* 0x000fe80003800000 */
[----:B------:R-:W-:-:S04]  /*4000*/  FMUL R14, R14, R89 ;  /* 0x000000590e0e7220 */ /* 0x000fc80000400000 */
[----:B------:R-:W-:-:S05]  /*4010*/  FFMA R65, R65, R88, R14 ;  /* 0x0000005841417223 */ /* 0x000fca000000000e */
[----:B------:R-:W-:-:S05]  /*4020*/  F2FP.TF32.F32.PACK_B R65, R65 ;  /* 0x00000041ff41723e */ /* 0x000fca00024050ff */
[----:B------:R0:W-:Y:S01]  /*4030*/  @P0 STG.E desc[UR44][R20.64+0x44], R65 ;  /* 0x0000444114000986 */ /* 0x0001e2000c10192c */
[----:B------:R-:W-:-:S13]  /*4040*/  ISETP.GT.AND P0, PT, R3, 0x8, P2 ;  /* 0x000000080300780c */ /* 0x000fda0001704270 */
[----:B0-----:R-:W-:Y:S05]  /*4050*/  @!P0 BRA `(.L_x_47) ;  /* 0x0000000000048947 */ /* 0x001fea0003800000 */
[----:B------:R0:W5:Y:S02]  /*4060*/  LDG.E.LTC128B R101, desc[UR44][R56.64+0x40] ;  /* 0x0000402c38657981 */ /* 0x000164000c1e1920 */
.L_x_47:
[----:B------:R-:W-:Y:S05]  /*4070*/  BSYNC B1 ;  /* 0x0000000000017941 */ /* 0x000fea0003800000 */
.L_x_46:
        /* <DEDUP_REMOVED lines=9> */
.L_x_49:
[----:B------:R-:W-:Y:S05]  /*4110*/  BSYNC B1 ;  /* 0x0000000000017941 */ /* 0x000fea0003800000 */
.L_x_48:
[----:B-----5:R-:W-:Y:S01]  /*4120*/  LOP3.LUT R14, R101, 0xffffe000, RZ, 0xc0, !PT ;  /* 0xffffe000650e7812 */ /* 0x020fe200078ec0ff */
[----:B------:R-:W-:Y:S01]  /*4130*/  BSSY B1, `(.L_x_50) ;  /* 0x000000a000017945 */ /* 0x000fe20003800000 */
[----:B------:R-:W-:-:S03]  /*4140*/  ISETP.GT.AND P2, PT, R4, 0x18, PT ;  /* 0x000000180400780c */ /* 0x000fc60003f44270 */
[----:B------:R-:W-:Y:S01]  /*4150*/  FMUL R14, R14, R89 ;  /* 0x000000590e0e7220 */ /* 0x000fe20000400000 */
[----:B------:R-:W-:-:S03]  /*4160*/  P2R R103, PR, RZ, 0x4 ;  /* 0x00000004ff677803 */ /* 0x000fc60000000000 */
[----:B------:R-:W-:-:S05]  /*4170*/  FFMA R67, R67, R88, R14 ;  /* 0x0000005843437223 */ /* 0x000fca000000000e */
[----:B------:R-:W-:-:S05]  /*4180*/  F2FP.TF32.F32.PACK_B R67, R67 ;  /* 0x00000043ff43723e */ /* 0x000fca00024050ff */
[----:B------:R0:W-:Y:S01]  /*4190*/  @P0 STG.E desc[UR44][R58.64+0x44], R67 ;  /* 0x000044433a000986 */ /* 0x0001e2000c10192c */
[----:B------:R-:W-:-:S13]  /*41a0*/  ISETP.GT.AND P0, PT, R3, RZ, P2 ;  /* 0x000000ff0300720c */ /* 0x000fda0001704270 */
[----:B0-----:R-:W-:Y:S05]  /*41b0*/  @!P0 BRA `(.L_x_51) ;  /* 0x0000000000048947 */ /* 0x001fea0003800000 */
[----:B------:R0:W5:Y:S02]  /*41c0*/  LDG.E.LTC128B R101, desc[UR44][R6.64+0x60] ;  /* 0x0000602c06657981 */ /* 0x000164000c1e1920 */
.L_x_51:
[----:B------:R-:W-:Y:S05]  /*41d0*/  BSYNC B1 ;  /* 0x0000000000017941 */ /* 0x000fea0003800000 */
.L_x_50:
[----:B-----5:R-:W-:Y:S01]  /*41e0*/  LOP3.LUT R14, R101, 0xffffe000, RZ, 0xc0, !PT ;  /* 0xffffe000650e7812 */ /* 0x020fe200078ec0ff */
[----:B------:R-:W-:Y:S01]  /*41f0*/  BSSY B1, `(.L_x_52) ;  /* 0x000000a000017945 */ /* 0x000fe20003800000 */
[----:B------:R-:W-:-:S03]  /*4200*/  ISETP.GT.AND P1, PT, R4, 0x19, PT ;  /* 0x000000190400780c */ /* 0x000fc60003f24270 */
[----:B------:R-:W-:-:S04]  /*4210*/  FMUL R19, R14, R89 ;  /* 0x000000590e137220 */ /* 0x000fc80000400000 */
[----:B------:R-:W-:Y:S01]  /*4220*/  FFMA R19, R68, R88, R19 ;  /* 0x0000005844137223 */ /* 0x000fe20000000013 */
[----:B------:R-:W-:-:S04]  /*4230*/  P2R R68, PR, RZ, 0x2 ;  /* 0x00000002ff447803 */ /* 0x000fc80000000000 */
[----:B------:R-:W-:-:S05]  /*4240*/  F2FP.TF32.F32.PACK_B R19, R19 ;  /* 0x00000013ff13723e */ /* 0x000fca00024050ff */
[----:B------:R0:W-:Y:S01]  /*4250*/  @P0 STG.E desc[UR44][R20.64+0x60], R19 ;  /* 0x0000601314000986 */ /* 0x0001e2000c10192c */
[----:B------:R-:W-:-:S13]  /*4260*/  ISETP.GT.AND P0, PT, R3, RZ, P1 ;  /* 0x000000ff0300720c */ /* 0x000fda0000f04270 */
[----:B0-----:R-:W-:Y:S05]  /*4270*/  @!P0 BRA `(.L_x_53) ;  /* 0x0000000000048947 */ /* 0x001fea0003800000 */
[----:B------:R0:W5:Y:S02]  /*4280*/  LDG.E.LTC128B R101, desc[UR44][R6.64+0x64] ;  /* 0x0000642c06657981 */ /* 0x000164000c1e1920 */
.L_x_53:
[----:B------:R-:W-:Y:S05]  /*4290*/  BSYNC B1 ;  /* 0x0000000000017941 */ /* 0x000fea0003800000 */
.L_x_52:
        /* <DEDUP_REMOVED lines=9> */
.L_x_55:
[----:B------:R-:W-:Y:S05]  /*4330*/  BSYNC B1 ;  /* 0x0000000000017941 */ /* 0x000fea0003800000 */
.L_x_54:
        /* <DEDUP_REMOVED lines=9> */
.L_x_57:
[----:B------:R-:W-:Y:S05]  /*43d0*/  BSYNC B1 ;  /* 0x0000000000017941 */ /* 0x000fea0003800000 */
.L_x_56:
        /* <DEDUP_REMOVED lines=11> */
.L_x_59:
[----:B------:R-:W-:Y:S05]  /*4490*/  BSYNC B1 ;  /* 0x0000000000017941 */ /* 0x000fea0003800000 */
.L_x_58:
        /* <DEDUP_REMOVED lines=11> */
.L_x_61:
[----:B------:R-:W-:Y:S05]  /*4550*/  BSYNC B1 ;  /* 0x0000000000017941 */ /* 0x000fea0003800000 */
.L_x_60:
        /* <DEDUP_REMOVED lines=9> */
.L_x_63:
[----:B------:R-:W-:Y:S05]  /*45f0*/  BSYNC B1 ;  /* 0x0000000000017941 */ /* 0x000fea0003800000 */
.L_x_62:
        /* <DEDUP_REMOVED lines=9> */
.L_x_65:
[----:B------:R-:W-:Y:S05]  /*4690*/  BSYNC B1 ;  /* 0x0000000000017941 */ /* 0x000fea0003800000 */
.L_x_64:
        /* <DEDUP_REMOVED lines=11> */
.L_x_67:
[----:B------:R-:W-:Y:S05]  /*4750*/  BSYNC B1 ;  /* 0x0000000000017941 */ /* 0x000fea0003800000 */
.L_x_66:
        /* <DEDUP_REMOVED lines=11> */
.L_x_69:
[----:B------:R-:W-:Y:S05]  /*4810*/  BSYNC B1 ;  /* 0x0000000000017941 */ /* 0x000fea0003800000 */
.L_x_68:
        /* <DEDUP_REMOVED lines=9> */
.L_x_71:
[----:B------:R-:W-:Y:S05]  /*48b0*/  BSYNC B1 ;  /* 0x0000000000017941 */ /* 0x000fea0003800000 */
.L_x_70:
        /* <DEDUP_REMOVED lines=9> */
.L_x_73:
[----:B------:R-:W-:Y:S05]  /*4950*/  BSYNC B1 ;  /* 0x0000000000017941 */ /* 0x000fea0003800000 */
.L_x_72:
[----:B-----5:R-:W-:Y:S01]  /*4960*/  LOP3.LUT R14, R101, 0xffffe000, RZ, 0xc0, !PT ;  /* 0xffffe000650e7812 */ /* 0x020fe200078ec0ff */
[----:B------:R-:W-:Y:S01]  /*4970*/  BSSY B1, `(.L_x_74) ;  /* 0x0000009000017945 */ /* 0x000fe20003800000 */
[----:B------:R-:W-:-:S03]  /*4980*/  ISETP.GT.AND P3, PT, R4, 0x30, PT ;  /* 0x000000300400780c */ /* 0x000fc60003f64270 */
[----:B------:R-:W-:-:S04]  /*4990*/  FMUL R14, R14, R89 ;  /* 0x000000590e0e7220 */ /* 0x000fc80000400000 */
[----:B------:R-:W-:-:S05]  /*49a0*/  FFMA R79, R79, R88, R14 ;  /* 0x000000584f4f7223 */ /* 0x000fca000000000e */
[----:B------:R-:W-:-:S05]  /*49b0*/  F2FP.TF32.F32.PACK_B R79, R79 ;  /* 0x0000004fff4f723e */ /* 0x000fca00024050ff */
[----:B------:R0:W-:Y:S01]  /*49c0*/  @P0 STG.E desc[UR44][R58.64+0xa4], R79 ;  /* 0x0000a44f3a000986 */ /* 0x0001e2000c10192c */
[----:B------:R-:W-:-:S13]  /*49d0*/  ISETP.GT.AND P0, PT, R3, RZ, P3 ;  /* 0x000000ff0300720c */ /* 0x000fda0001f04270 */
[----:B0-----:R-:W-:Y:S05]  /*49e0*/  @!P0 BRA `(.L_x_75) ;  /* 0x0000000000048947 */ /* 0x001fea0003800000 */
[----:B------:R0:W5:Y:S02]  /*49f0*/  LDG.E.LTC128B R101, desc[UR44][R6.64+0xc0] ;  /* 0x0000c02c06657981 */ /* 0x000164000c1e1920 */
.L_x_75:
[----:B------:R-:W-:Y:S05]  /*4a00*/  BSYNC B1 ;  /* 0x0000000000017941 */ /* 0x000fea0003800000 */
.L_x_74:
        /* <DEDUP_REMOVED lines=10> */
.L_x_77:
[----:B------:R-:W-:Y:S05]  /*4ab0*/  BSYNC B1 ;  /* 0x0000000000017941 */ /* 0x000fea0003800000 */
.L_x_76:
        /* <DEDUP_REMOVED lines=9> */
.L_x_79:
[----:B------:R-:W-:Y:S05]  /*4b50*/  BSYNC B1 ;  /* 0x0000000000017941 */ /* 0x000fea0003800000 */
.L_x_78:
        /* <DEDUP_REMOVED lines=9> */
.L_x_81:
[----:B------:R-:W-:Y:S05]  /*4bf0*/  BSYNC B1 ;  /* 0x0000000000017941 */ /* 0x000fea0003800000 */
.L_x_80:
        /* <DEDUP_REMOVED lines=10> */
.L_x_83:
[----:B------:R-:W-:Y:S05]  /*4ca0*/  BSYNC B1 ;  /* 0x0000000000017941 */ /* 0x000fea0003800000 */
.L_x_82:
[----:B-----5:R-:W-:Y:S01]  /*4cb0*/  LOP3.LUT R14, R101, 0xffffe000, RZ, 0xc0, !PT ;  /* 0xffffe000650e7812 */ /* 0x020fe200078ec0ff */
[----:B------:R-:W-:Y:S04]  /*4cc0*/  BSSY B1, `(.L_x_84) ;  /* 0x000000f000017945 */ /* 0x000fe80003800000 */
[----:B------:R-:W-:-:S04]  /*4cd0*/  FMUL R19, R14, R89 ;  /* 0x000000590e137220 */ /* 0x000fc80000400000 */
[----:B------:R-:W-:-:S05]  /*4ce0*/  FFMA R19, R84, R88, R19 ;  /* 0x0000005854137223 */ /* 0x000fca0000000013 */
[----:B------:R-:W-:-:S05]  /*4cf0*/  F2FP.TF32.F32.PACK_B R19, R19 ;  /* 0x00000013ff13723e */ /* 0x000fca00024050ff */
[----:B------:R0:W-:Y:S01]  /*4d00*/  @P0 STG.E desc[UR44][R20.64+0xe0], R19 ;  /* 0x0000e01314000986 */ /* 0x0001e2000c10192c */
[----:B------:R-:W-:-:S05]  /*4d10*/  IADD3 R64, P0, R15, R108, RZ ;  /* 0x0000006c0f407210 */ /* 0x000fca0007f1e0ff */
[----:B------:R-:W-:Y:S01]  /*4d20*/  IMAD.X R65, R5, 0x1, R109, P0 ;  /* 0x0000000105417824 */ /* 0x000fe200000e066d */
[----:B------:R-:W-:-:S05]  /*4d30*/  IADD3 R66, P0, R15, R108, RZ ;  /* 0x0000006c0f427210 */ /* 0x000fca0007f1e0ff */
[----:B------:R-:W-:Y:S01]  /*4d40*/  IMAD.X R67, R5, 0x1, R109, P0 ;  /* 0x0000000105437824 */ /* 0x000fe200000e066d */
[----:B------:R-:W-:-:S05]  /*4d50*/  IADD3 R14, P0, R15, R20, RZ ;  /* 0x000000140f0e7210 */ /* 0x000fca0007f1e0ff */
[----:B------:R-:W-:Y:S01]  /*4d60*/  IMAD.X R15, R5, 0x1, R21, P0 ;  /* 0x00000001050f7824 */ /* 0x000fe200000e0615 */
[----:B------:R-:W-:-:S04]  /*4d70*/  ISETP.GT.AND P0, PT, R4, 0x39, PT ;  /* 0x000000390400780c */ /* 0x000fc80003f04270 */
[----:B------:R-:W-:-:S13]  /*4d80*/  ISETP.GT.AND P4, PT, R3, RZ, P0 ;  /* 0x000000ff0300720c */ /* 0x000fda0000784270 */
[----:B0-----:R-:W-:Y:S05]  /*4d90*/  @!P4 BRA `(.L_x_85) ;  /* 0x000000000004c947 */ /* 0x001fea0003800000 */
[----:B------:R0:W5:Y:S02]  /*4da0*/  LDG.E.LTC128B R101, desc[UR44][R6.64+0xe4] ;  /* 0x0000e42c06657981 */ /* 0x000164000c1e1920 */
.L_x_85:
[----:B------:R-:W-:Y:S05]  /*4db0*/  BSYNC B1 ;  /* 0x0000000000017941 */ /* 0x000fea0003800000 */
.L_x_84:
        /* <DEDUP_REMOVED lines=9> */
.L_x_87:
[----:B------:R-:W-:Y:S05]  /*4e50*/  BSYNC B1 ;  /* 0x0000000000017941 */ /* 0x000fea0003800000 */
.L_x_86:
        /* <DEDUP_REMOVED lines=9> */
.L_x_89:
[----:B------:R-:W-:Y:S05]  /*4ef0*/  BSYNC B1 ;  /* 0x0000000000017941 */ /* 0x000fea0003800000 */
.L_x_88:
[----:B-----5:R-:W-:-:S05]  /*4f00*/  LOP3.LUT R4, R101, 0xffffe000, RZ, 0xc0, !PT ;  /* 0xffffe00065047812 */ /* 0x020fca00078ec0ff */
[----:B------:R-:W-:-:S04]  /*4f10*/  FMUL R4, R4, R89 ;  /* 0x0000005904047220 */ /* 0x000fc80000400000 */
[----:B------:R-:W-:-:S05]  /*4f20*/  FFMA R87, R87, R88, R4 ;  /* 0x0000005857577223 */ /* 0x000fca0000000004 */
[----:B------:R-:W-:-:S05]  /*4f30*/  F2FP.TF32.F32.PACK_B R87, R87 ;  /* 0x00000057ff57723e */ /* 0x000fca00024050ff */
[----:B------:R0:W-:Y:S01]  /*4f40*/  @P4 STG.E desc[UR44][R58.64+0xe4], R87 ;  /* 0x0000e4573a004986 */ /* 0x0001e2000c10192c */
[----:B------:R-:W-:-:S13]  /*4f50*/  ISETP.GT.AND P4, PT, R3, 0x80, P6 ;  /* 0x000000800300780c */ /* 0x000fda0003784270 */
[----:B------:R-:W2:Y:S01]  /*4f60*/  @P4 LDG.E.LTC128B R101, desc[UR44][R62.64] ;  /* 0x0000002c3e654981 */ /* 0x000ea2000c1e1920 */
[----:B------:R-:W-:Y:S01]  /*4f70*/  BSSY B1, `(.L_x_90) ;  /* 0x000000a000017945 */ /* 0x000fe20003800000 */
[----:B--2---:R-:W-:-:S05]  /*4f80*/  LOP3.LUT R4, R101, 0xffffe000, RZ, 0xc0, !PT ;  /* 0xffffe00065047812 */ /* 0x004fca00078ec0ff */
[----:B------:R-:W-:-:S04]  /*4f90*/  FMUL R5, R4, R89 ;  /* 0x0000005904057220 */ /* 0x000fc80000400000 */
[----:B------:R-:W-:-:S05]  /*4fa0*/  FFMA R5, R24, R88, R5 ;  /* 0x0000005818057223 */ /* 0x000fca0000000005 */
[----:B------:R-:W-:-:S05]  /*4fb0*/  F2FP.TF32.F32.PACK_B R5, R5 ;  /* 0x00000005ff05723e */ /* 0x000fca00024050ff */
[----:B------:R0:W-:Y:S01]  /*4fc0*/  @P4 STG.E desc[UR44][R14.64], R5 ;  /* 0x000000050e004986 */ /* 0x0001e2000c10192c */
[----:B------:R-:W-:-:S04]  /*4fd0*/  ISETP.NE.AND P4, PT, R117, RZ, PT ;  /* 0x000000ff7500720c */ /* 0x000fc80003f85270 */
[----:B------:R-:W-:-:S13]  /*4fe0*/  ISETP.GT.AND P4, PT, R3, 0x80, P4 ;  /* 0x000000800300780c */ /* 0x000fda0002784270 */
[----:B0-----:R-:W-:Y:S05]  /*4ff0*/  @!P4 BRA `(.L_x_91) ;  /* 0x000000000004c947 */ /* 0x001fea0003800000 */
[----:B------:R0:W5:Y:S02]  /*5000*/  LDG.E.LTC128B R101, desc[UR44][R60.64+0x4] ;  /* 0x0000042c3c657981 */ /* 0x000164000c1e1920 */
.L_x_91:
[----:B------:R-:W-:Y:S05]  /*5010*/  BSYNC B1 ;  /* 0x0000000000017941 */ /* 0x000fea0003800000 */
.L_x_90:
[----:B-----5:R-:W-:Y:S01]  /*5020*/  LOP3.LUT R4, R101, 0xffffe000, RZ, 0xc0, !PT ;  /* 0xffffe00065047812 */ /* 0x020fe200078ec0ff */
[----:B------:R-:W-:Y:S01]  /*5030*/  @P4 IMAD.MOV.U32 R5, RZ, RZ, R15 ;  /* 0x000000ffff054224 */ /* 0x000fe200078e000f */
[----:B------:R-:W-:Y:S01]  /*5040*/  ISETP.GT.AND P6, PT, R3, 0x88, P6 ;  /* 0x000000880300780c */ /* 0x000fe200037c4270 */
[----:B------:R-:W-:Y:S02]  /*5050*/  BSSY B1, `(.L_x_92) ;  /* 0x0000008000017945 */ /* 0x000fe40003800000 */
[----:B------:R-:W-:-:S04]  /*5060*/  FMUL R4, R4, R89 ;  /* 0x0000005904047220 */ /* 0x000fc80000400000 */
[----:B------:R-:W-:Y:S01]  /*5070*/  FFMA R25, R25, R88, R4 ;  /* 0x0000005819197223 */ /* 0x000fe20000000004 */
[----:B------:R-:W-:-:S04]  /*5080*/  @P4 IMAD.MOV.U32 R4, RZ, RZ, R14 ;  /* 0x000000ffff044224 */ /* 0x000fc800078e000e */
[----:B------:R-:W-:-:S05]  /*5090*/  F2FP.TF32.F32.PACK_B R25, R25 ;  /* 0x00000019ff19723e */ /* 0x000fca00024050ff */
[----:B------:R2:W-:Y:S01]  /*50a0*/  @P4 STG.E desc[UR44][R4.64+0x4], R25 ;  /* 0x0000041904004986 */ /* 0x0005e2000c10192c */
[----:B------:R-:W-:Y:S05]  /*50b0*/  @!P6 BRA `(.L_x_93) ;  /* 0x000000000004e947 */ /* 0x000fea0003800000 */
[----:B------:R0:W5:Y:S02]  /*50c0*/  LDG.E.LTC128B R101, desc[UR44][R10.64] ;  /* 0x0000002c0a657981 */ /* 0x000164000c1e1920 */
.L_x_93:
[----:B------:R-:W-:Y:S05]  /*50d0*/  BSYNC B1 ;  /* 0x0000000000017941 */ /* 0x000fea0003800000 */
.L_x_92:
[----:B--2--5:R-:W-:Y:S01]  /*50e0*/  LOP3.LUT R4, R101, 0xffffe000, RZ, 0xc0, !PT ;  /* 0xffffe00065047812 */ /* 0x024fe200078ec0ff */
[----:B------:R-:W-:Y:S01]  /*50f0*/  BSSY B1, `(.L_x_94) ;  /* 0x0000009000017945 */ /* 0x000fe20003800000 */
[----:B------:R-:W-:-:S03]  /*5100*/  ISETP.NE.AND P4, PT, R117, RZ, PT ;  /* 0x000000ff7500720c */ /* 0x000fc60003f85270 */
[----:B------:R-:W-:Y:S01]  /*5110*/  FMUL R5, R4, R89 ;  /* 0x0000005904057220 */ /* 0x000fe20000400000 */
[----:B------:R-:W-:-:S03]  /*5120*/  ISETP.GT.AND P4, PT, R3, 0x88, P4 ;  /* 0x000000880300780c */ /* 0x000fc60002784270 */
[----:B------:R-:W-:-:S05]  /*5130*/  FFMA R5, R26, R88, R5 ;  /* 0x000000581a057223 */ /* 0x000fca0000000005 */
[----:B------:R-:W-:-:S05]  /*5140*/  F2FP.TF32.F32.PACK_B R5, R5 ;  /* 0x00000005ff05723e */ /* 0x000fca00024050ff */
[----:B------:R2:W-:Y:S01]  /*5150*/  @P6 STG.E desc[UR44][R64.64], R5 ;  /* 0x0000000540006986 */ /* 0x0005e2000c10192c */
[----:B------:R-:W-:Y:S05]  /*5160*/  @!P4 BRA `(.L_x_95) ;  /* 0x000000000004c947 */ /* 0x000fea0003800000 */
[----:B------:R0:W5:Y:S02]  /*5170*/  LDG.E.LTC128B R101, desc[UR44][R12.64+0x4] ;  /* 0x0000042c0c657981 */ /* 0x000164000c1e1920 */
.L_x_95:
[----:B------:R-:W-:Y:S05]  /*5180*/  BSYNC B1 ;  /* 0x0000000000017941 */ /* 0x000fea0003800000 */
.L_x_94:
[----:B-----5:R-:W-:Y:S01]  /*5190*/  LOP3.LUT R4, R101, 0xffffe000, RZ, 0xc0, !PT ;  /* 0xffffe00065047812 */ /* 0x020fe200078ec0ff */
[----:B------:R-:W-:Y:S01]  /*51a0*/  BSSY B1, `(.L_x_96) ;  /* 0x0000009000017945 */ /* 0x000fe20003800000 */
[----:B------:R-:W-:-:S03]  /*51b0*/  ISETP.NE.AND P6, PT, R118, RZ, PT ;  /* 0x000000ff7600720c */ /* 0x000fc60003fc5270 */
[----:B------:R-:W-:-:S04]  /*51c0*/  FMUL R4, R4, R89 ;  /* 0x0000005904047220 */ /* 0x000fc80000400000 */
[----:B------:R-:W-:-:S05]  /*51d0*/  FFMA R27, R27, R88, R4 ;  /* 0x000000581b1b7223 */ /* 0x000fca0000000004 */
[----:B------:R-:W-:-:S05]  /*51e0*/  F2FP.TF32.F32.PACK_B R27, R27 ;  /* 0x0000001bff1b723e */ /* 0x000fca00024050ff */
[----:B------:R0:W-:Y:S01]  /*51f0*/  @P4 STG.E desc[UR44][R66.64+0x4], R27 ;  /* 0x0000041b42004986 */ /* 0x0001e2000c10192c */
[----:B------:R-:W-:-:S13]  /*5200*/  ISETP.GT.AND P4, PT, R3, 0x80, P6 ;  /* 0x000000800300780c */ /* 0x000fda0003784270 */
[----:B0-----:R-:W-:Y:S05]  /*5210*/  @!P4 BRA `(.L_x_97) ;  /* 0x000000000004c947 */ /* 0x001fea0003800000 */
[----:B------:R0:W5:Y:S02]  /*5220*/  LDG.E.LTC128B R101, desc[UR44][R60.64+0x20] ;  /* 0x0000202c3c657981 */ /* 0x000164000c1e1920 */
.L_x_97:
[----:B------:R-:W-:Y:S05]  /*5230*/  BSYNC B1 ;  /* 0x0000000000017941 */ /* 0x000fea0003800000 */
.L_x_96:
[----:B-----5:R-:W-:Y:S01]  /*5240*/  LOP3.LUT R4, R101, 0xffffe000, RZ, 0xc0, !PT ;  /* 0xffffe00065047812 */ /* 0x020fe200078ec0ff */
[----:B------:R-:W-:Y:S01]  /*5250*/  BSSY B1, `(.L_x_98) ;  /* 0x000000b000017945 */ /* 0x000fe20003800000 */
[----:B------:R-:W-:-:S03]  /*5260*/  ISETP.NE.AND P6, PT, R114, RZ, PT ;  /* 0x000000ff7200720c */ /* 0x000fc60003fc5270 */
[----:B--2---:R-:W-:Y:S01]  /*5270*/  FMUL R5, R4, R89 ;  /* 0x0000005904057220 */ /* 0x004fe20000400000 */
[----:B------:R-:W-:-:S03]  /*5280*/  @P4 IMAD.MOV.U32 R4, RZ, RZ, R14 ;  /* 0x000000ffff044224 */ /* 0x000fc600078e000e */
[----:B-1-34-:R-:W-:Y:S01]  /*5290*/  FFMA R7, R28, R88, R5 ;  /* 0x000000581c077223 */ /* 0x01afe20000000005 */
[----:B------:R-:W-:-:S04]  /*52a0*/  @P4 IMAD.MOV.U32 R5, RZ, RZ, R15 ;  /* 0x000000ffff054224 */ /* 0x000fc800078e000f */
[----:B------:R-:W-:-:S05]  /*52b0*/  F2FP.TF32.F32.PACK_B R7, R7 ;  /* 0x00000007ff07723e */ /* 0x000fca00024050ff */
[----:B------:R1:W-:Y:S01]  /*52c0*/  @P4 STG.E desc[UR44][R4.64+0x20], R7 ;  /* 0x0000200704004986 */ /* 0x0003e2000c10192c */
[----:B------:R-:W-:-:S13]  /*52d0*/  ISETP.GT.AND P4, PT, R3, 0x80, P6 ;  /* 0x000000800300780c */ /* 0x000fda0003784270 */
[----:B-1----:R-:W-:Y:S05]  /*52e0*/  @!P4 BRA `(.L_x_99) ;  /* 0x000000000004c947 */ /* 0x002fea0003800000 */
[----:B------:R1:W5:Y:S02]  /*52f0*/  LDG.E.LTC128B R101, desc[UR44][R60.64+0x24] ;  /* 0x0000242c3c657981 */ /* 0x000364000c1e1920 */
.L_x_99:
[----:B------:R-:W-:Y:S05]  /*5300*/  BSYNC B1 ;  /* 0x0000000000017941 */ /* 0x000fea0003800000 */
.L_x_98:
[----:B-----5:R-:W-:Y:S01]  /*5310*/  LOP3.LUT R4, R101, 0xffffe000, RZ, 0xc0, !PT ;  /* 0xffffe00065047812 */ /* 0x020fe200078ec0ff */
[----:B------:R-:W-:Y:S01]  /*5320*/  @P4 IMAD.MOV.U32 R5, RZ, RZ, R15 ;  /* 0x000000ffff054224 */ /* 0x000fe200078e000f */
[----:B------:R-:W-:Y:S03]  /*5330*/  BSSY B1, `(.L_x_100) ;  /* 0x000000a000017945 */ /* 0x000fe60003800000 */
[----:B------:R-:W-:-:S04]  /*5340*/  FMUL R4, R4, R89 ;  /* 0x0000005904047220 */ /* 0x000fc80000400000 */
[----:B------:R-:W-:Y:S01]  /*5350*/  FFMA R29, R29, R88, R4 ;  /* 0x000000581d1d7223 */ /* 0x000fe20000000004 */
[----:B------:R-:W-:-:S04]  /*5360*/  @P4 IMAD.MOV.U32 R4, RZ, RZ, R14 ;  /* 0x000000ffff044224 */ /* 0x000fc800078e000e */
[----:B------:R-:W-:-:S05]  /*5370*/  F2FP.TF32.F32.PACK_B R29, R29 ;  /* 0x0000001dff1d723e */ /* 0x000fca00024050ff */
[----:B------:R2:W-:Y:S01]  /*5380*/  @P4 STG.E desc[UR44][R4.64+0x24], R29 ;  /* 0x0000241d04004986 */ /* 0x0005e2000c10192c */
[----:B------:R-:W-:-:S04]  /*5390*/  ISETP.NE.AND P4, PT, R118, RZ, PT ;  /* 0x000000ff7600720c */ /* 0x000fc80003f85270 */
[----:B------:R-:W-:-:S13]  /*53a0*/  ISETP.GT.AND P4, PT, R3, 0x88, P4 ;  /* 0x000000880300780c */ /* 0x000fda0002784270 */
[----:B--2---:R-:W-:Y:S05]  /*53b0*/  @!P4 BRA `(.L_x_101) ;  /* 0x000000000004c947 */ /* 0x004fea0003800000 */
[----:B------:R2:W5:Y:S02]  /*53c0*/  LDG.E.LTC128B R101, desc[UR44][R12.64+0x20] ;  /* 0x0000202c0c657981 */ /* 0x000564000c1e1920 */
.L_x_101:
[----:B------:R-:W-:Y:S05]  /*53d0*/  BSYNC B1 ;  /* 0x0000000000017941 */ /* 0x000fea0003800000 */
.L_x_100:
[----:B-----5:R-:W-:Y:S01]  /*53e0*/  LOP3.LUT R4, R101, 0xffffe000, RZ, 0xc0, !PT ;  /* 0xffffe00065047812 */ /* 0x020fe200078ec0ff */
[----:B------:R-:W-:Y:S04]  /*53f0*/  BSSY B1, `(.L_x_102) ;  /* 0x0000008000017945 */ /* 0x000fe80003800000 */
[----:B------:R-:W-:-:S04]  /*5400*/  FMUL R5, R4, R89 ;  /* 0x0000005904057220 */ /* 0x000fc80000400000 */
[----:B------:R-:W-:-:S05]  /*5410*/  FFMA R5, R30, R88, R5 ;  /* 0x000000581e057223 */ /* 0x000fca0000000005 */
[----:B------:R-:W-:-:S05]  /*5420*/  F2FP.TF32.F32.PACK_B R5, R5 ;  /* 0x00000005ff05723e */ /* 0x000fca00024050ff */
[----:B------:R3:W-:Y:S01]  /*5430*/  @P4 STG.E desc[UR44][R8.64+0x20], R5 ;  /* 0x0000200508004986 */ /* 0x0007e2000c10192c */
[----:B------:R-:W-:-:S13]  /*5440*/  ISETP.GT.AND P4, PT, R3, 0x88, P6 ;  /* 0x000000880300780c */ /* 0x000fda0003784270 */
[----:B---3--:R-:W-:Y:S05]  /*5450*/  @!P4 BRA `(.L_x_103) ;  /* 0x000000000004c947 */ /* 0x008fea0003800000 */
[----:B------:R3:W5:Y:S02]  /*5460*/  LDG.E.LTC128B R101, desc[UR44][R12.64+0x24] ;  /* 0x0000242c0c657981 */ /* 0x000764000c1e1920 */
.L_x_103:
[----:B------:R-:W-:Y:S05]  /*5470*/  BSYNC B1 ;  /* 0x0000000000017941 */ /* 0x000fea0003800000 */
.L_x_102:
[----:B-----5:R-:W-:Y:S01]  /*5480*/  LOP3.LUT R4, R101, 0xffffe000, RZ, 0xc0, !PT ;  /* 0xffffe00065047812 */ /* 0x020fe200078ec0ff */
[----:B------:R-:W-:Y:S01]  /*5490*/  @P4 IMAD.MOV.U32 R5, RZ, RZ, R9 ;  /* 0x000000ffff054224 */ /* 0x000fe200078e0009 */
[----:B------:R-:W-:Y:S01]  /*54a0*/  ISETP.NE.AND P6, PT, R115, RZ, PT ;  /* 0x000000ff7300720c */ /* 0x000fe20003fc5270 */
[----:B------:R-:W-:Y:S02]  /*54b0*/  BSSY B1, `(.L_x_104) ;  /* 0x0000009000017945 */ /* 0x000fe40003800000 */
[----:B------:R-:W-:-:S04]  /*54c0*/  FMUL R4, R4, R89 ;  /* 0x0000005904047220 */ /* 0x000fc80000400000 */
[----:B------:R-:W-:Y:S01]  /*54d0*/  FFMA R31, R31, R88, R4 ;  /* 0x000000581f1f7223 */ /* 0x000fe20000000004 */
[----:B------:R-:W-:-:S04]  /*54e0*/  @P4 IMAD.MOV.U32 R4, RZ, RZ, R8 ;  /* 0x000000ffff044224 */ /* 0x000fc800078e0008 */
[----:B------:R-:W-:-:S05]  /*54f0*/  F2FP.TF32.F32.PACK_B R31, R31 ;  /* 0x0000001fff1f723e */ /* 0x000fca00024050ff */
[----:B------:R4:W-:Y:S01]  /*5500*/  @P4 STG.E desc[UR44][R4.64+0x24], R31 ;  /* 0x0000241f04004986 */ /* 0x0009e2000c10192c */
[----:B------:R-:W-:-:S13]  /*5510*/  ISETP.GT.AND P4, PT, R3, 0x80, P6 ;  /* 0x000000800300780c */ /* 0x000fda0003784270 */
[----:B----4-:R-:W-:Y:S05]  /*5520*/  @!P4 BRA `(.L_x_105) ;  /* 0x000000000004c947 */ /* 0x010fea0003800000 */
[----:B------:R4:W5:Y:S02]  /*5530*/  LDG.E.LTC128B R101, desc[UR44][R60.64+0x40] ;  /* 0x0000402c3c657981 */ /* 0x000964000c1e1920 */
.L_x_105:
[----:B------:R-:W-:Y:S05]  /*5540*/  BSYNC B1 ;  /* 0x0000000000017941 */ /* 0x000fea0003800000 */
.L_x_104:
[----:B-----5:R-:W-:Y:S01]  /*5550*/  LOP3.LUT R4, R101, 0xffffe000, RZ, 0xc0, !PT ;  /* 0xffffe00065047812 */ /* 0x020fe200078ec0ff */
[----:B------:R-:W-:Y:S01]  /*5560*/  BSSY B1, `(.L_x_106) ;  /* 0x000000b000017945 */ /* 0x000fe20003800000 */
[----:B------:R-:W-:-:S03]  /*5570*/  ISETP.NE.AND P6, PT, R102, RZ, PT ;  /* 0x000000ff6600720c */ /* 0x000fc60003fc5270 */
[----:B------:R-:W-:Y:S01]  /*5580*/  FMUL R5, R4, R89 ;  /* 0x0000005904057220 */ /* 0x000fe20000400000 */
[----:B------:R-:W-:-:S03]  /*5590*/  @P4 IMAD.MOV.U32 R4, RZ, RZ, R14 ;  /* 0x000000ffff044224 */ /* 0x000fc600078e000e */
[----:B------:R-:W-:Y:S01]  /*55a0*/  FFMA R7, R32, R88, R5 ;  /* 0x0000005820077223 */ /* 0x000fe20000000005 */
[----:B------:R-:W-:-:S04]  /*55b0*/  @P4 IMAD.MOV.U32 R5, RZ, RZ, R15 ;  /* 0x000000ffff054224 */ /* 0x000fc800078e000f */
[----:B------:R-:W-:-:S05]  /*55c0*/  F2FP.TF32.F32.PACK_B R7, R7 ;  /* 0x00000007ff07723e */ /* 0x000fca00024050ff */
[----:B------:R0:W-:Y:S01]  /*55d0*/  @P4 STG.E desc[UR44][R4.64+0x40], R7 ;  /* 0x0000400704004986 */ /* 0x0001e2000c10192c */
[----:B------:R-:W-:-:S13]  /*55e0*/  ISETP.GT.AND P4, PT, R3, 0x80, P6 ;  /* 0x000000800300780c */ /* 0x000fda0003784270 */
[----:B0-----:R-:W-:Y:S05]  /*55f0*/  @!P4 BRA `(.L_x_107) ;  /* 0x000000000004c947 */ /* 0x001fea0003800000 */
[----:B------:R0:W5:Y:S02]  /*5600*/  LDG.E.LTC128B R101, desc[UR44][R60.64+0x44] ;  /* 0x0000442c3c657981 */ /* 0x000164000c1e1920 */
.L_x_107:
[----:B------:R-:W-:Y:S05]  /*5610*/  BSYNC B1 ;  /* 0x0000000000017941 */ /* 0x000fea0003800000 */
.L_x_106:
        /* <DEDUP_REMOVED lines=10> */
[----:B0-----:R-:W-:Y:S05]  /*56c0*/  @!P4 BRA `(.L_x_109) ;  /* 0x000000000004c947 */ /* 0x001fea0003800000 */
[----:B------:R0:W5:Y:S02]  /*56d0*/  LDG.E.LTC128B R101, desc[UR44][R12.64+0x40] ;  /* 0x0000402c0c657981 */ /* 0x000164000c1e1920 */
.L_x_109:
[----:B------:R-:W-:Y:S05]  /*56e0*/  BSYNC B1 ;  /* 0x0000000000017941 */ /* 0x000fea0003800000 */
.L_x_108:
[----:B-----5:R-:W-:Y:S01]  /*56f0*/  LOP3.LUT R4, R101, 0xffffe000, RZ, 0xc0, !PT ;  /* 0xffffe00065047812 */ /* 0x020fe200078ec0ff */
[----:B------:R-:W-:Y:S04]  /*5700*/  BSSY B1, `(.L_x_110) ;  /* 0x000000a000017945 */ /* 0x000fe80003800000 */
        /* <DEDUP_REMOVED lines=9> */
.L_x_111:
[----:B------:R-:W-:Y:S05]  /*57a0*/  BSYNC B1 ;  /* 0x0000000000017941 */ /* 0x000fea0003800000 */
.L_x_110:
        /* <DEDUP_REMOVED lines=10> */
[----:B0-----:R-:W-:Y:S05]  /*5850*/  @!P4 BRA `(.L_x_113) ;  /* 0x000000000004c947 */ /* 0x001fea0003800000 */
[----:B------:R0:W5:Y:S02]  /*5860*/  LDG.E.LTC128B R101, desc[UR44][R60.64+0x60] ;  /* 0x0000602c3c657981 */ /* 0x000164000c1e1920 */
.L_x_113:
[----:B------:R-:W-:Y:S05]  /*5870*/  BSYNC B1 ;  /* 0x0000000000017941 */ /* 0x000fea0003800000 */
.L_x_112:
        /* <DEDUP_REMOVED lines=12> */
.L_x_115:
[----:B------:R-:W-:Y:S05]  /*5940*/  BSYNC B1 ;  /* 0x0000000000017941 */ /* 0x000fea0003800000 */
.L_x_114:
        /* <DEDUP_REMOVED lines=12> */
.L_x_117:
[----:B------:R-:W-:Y:S05]  /*5a10*/  BSYNC B1 ;  /* 0x0000000000017941 */ /* 0x000fea0003800000 */
.L_x_116:
        /* <DEDUP_REMOVED lines=11> */
.L_x_119:
[----:B------:R-:W-:Y:S05]  /*5ad0*/  BSYNC B1 ;  /* 0x0000000000017941 */ /* 0x000fea0003800000 */
.L_x_118:
        /* <DEDUP_REMOVED lines=12> */
.L_x_121:
[----:B------:R-:W-:Y:S05]  /*5ba0*/  BSYNC B1 ;  /* 0x0000000000017941 */ /* 0x000fea0003800000 */
.L_x_120:
        /* <DEDUP_REMOVED lines=12> */
.L_x_123:
[----:B------:R-:W-:Y:S05]  /*5c70*/  BSYNC B1 ;  /* 0x0000000000017941 */ /* 0x000fea0003800000 */
.L_x_122:
        /* <DEDUP_REMOVED lines=12> */
.L_x_125:
[----:B------:R-:W-:Y:S05]  /*5d40*/  BSYNC B1 ;  /* 0x0000000000017941 */ /* 0x000fea0003800000 */
.L_x_124:
        /* <DEDUP_REMOVED lines=11> */
.L_x_127:
[----:B------:R-:W-:Y:S05]  /*5e00*/  BSYNC B1 ;  /* 0x0000000000017941 */ /* 0x000fea0003800000 */
.L_x_126:
        /* <DEDUP_REMOVED lines=12> */
.L_x_129:
[----:B------:R-:W-:Y:S05]  /*5ed0*/  BSYNC B1 ;  /* 0x0000000000017941 */ /* 0x000fea0003800000 */
.L_x_128:
        /* <DEDUP_REMOVED lines=11> */
.L_x_131:
[----:B------:R-:W-:Y:S05]  /*5f90*/  BSYNC B1 ;  /* 0x0000000000017941 */ /* 0x000fea0003800000 */
.L_x_130:
        /* <DEDUP_REMOVED lines=11> */
.L_x_133:
[----:B------:R-:W-:Y:S05]  /*6050*/  BSYNC B1 ;  /* 0x0000000000017941 */ /* 0x000fea0003800000 */
.L_x_132:
[----:B-----5:R-:W-:Y:S01]  /*6060*/  LOP3.LUT R4, R101, 0xffffe000, RZ, 0xc0, !PT ;  /* 0xffffe00065047812 */ /* 0x020fe200078ec0ff */
[----:B------:R-:W-:Y:S01]  /*6070*/  BSSY B1, `(.L_x_134) ;  /* 0x000000a000017945 */ /* 0x000fe20003800000 */
[----:B------:R-:W-:-:S03]  /*6080*/  ISETP.GT.AND P5, PT, R3, 0x88, P5 ;  /* 0x000000880300780c */ /* 0x000fc60002fa4270 */
[----:B------:R-:W-:Y:S01]  /*6090*/  FMUL R5, R4, R89 ;  /* 0x0000005904057220 */ /* 0x000fe20000400000 */
[----:B------:R-:W-:-:S03]  /*60a0*/  @P4 IMAD.MOV.U32 R4, RZ, RZ, R8 ;  /* 0x000000ffff044224 */ /* 0x000fc600078e0008 */
[----:B------:R-:W-:Y:S01]  /*60b0*/  FFMA R7, R46, R88, R5 ;  /* 0x000000582e077223 */ /* 0x000fe20000000005 */
[----:B------:R-:W-:-:S04]  /*60c0*/  @P4 IMAD.MOV.U32 R5, RZ, RZ, R9 ;  /* 0x000000ffff054224 */ /* 0x000fc800078e0009 */
[----:B------:R-:W-:-:S05]  /*60d0*/  F2FP.TF32.F32.PACK_B R7, R7 ;  /* 0x00000007ff07723e */ /* 0x000fca00024050ff */
[----:B------:R0:W-:Y:S01]  /*60e0*/  @P4 STG.E desc[UR44][R4.64+0xa0], R7 ;  /* 0x0000a00704004986 */ /* 0x0001e2000c10192c */
[----:B------:R-:W-:Y:S05]  /*60f0*/  @!P5 BRA `(.L_x_135) ;  /* 0x000000000004d947 */ /* 0x000fea0003800000 */
[----:B------:R0:W5:Y:S02]  /*6100*/  LDG.E.LTC128B R101, desc[UR44][R12.64+0xa4] ;  /* 0x0000a42c0c657981 */ /* 0x000164000c1e1920 */
.L_x_135:
[----:B------:R-:W-:Y:S05]  /*6110*/  BSYNC B1 ;  /* 0x0000000000017941 */ /* 0x000fea0003800000 */
.L_x_134:
[----:B0----5:R-:W-:Y:S01]  /*6120*/  LOP3.LUT R4, R101, 0xffffe000, RZ, 0xc0, !PT ;  /* 0xffffe00065047812 */ /* 0x021fe200078ec0ff */
        /* <DEDUP_REMOVED lines=10> */
.L_x_137:
[----:B------:R-:W-:Y:S05]  /*61d0*/  BSYNC B1 ;  /* 0x0000000000017941 */ /* 0x000fea0003800000 */
.L_x_136:
[----:B0----5:R-:W-:Y:S01]  /*61e0*/  LOP3.LUT R4, R101, 0xffffe000, RZ, 0xc0, !PT ;  /* 0xffffe00065047812 */ /* 0x021fe200078ec0ff */
        /* <DEDUP_REMOVED lines=10> */
.L_x_139:
[----:B------:R-:W-:Y:S05]  /*6290*/  BSYNC B1 ;  /* 0x0000000000017941 */ /* 0x000fea0003800000 */
.L_x_138:
        /* <DEDUP_REMOVED lines=11> */
.L_x_141:
[----:B------:R-:W-:Y:S05]  /*6350*/  BSYNC B1 ;  /* 0x0000000000017941 */ /* 0x000fea0003800000 */
.L_x_140:
        /* <DEDUP_REMOVED lines=11> */
.L_x_143:
[----:B------:R-:W-:Y:S05]  /*6410*/  BSYNC B1 ;  /* 0x0000000000017941 */ /* 0x000fea0003800000 */
.L_x_142:
        /* <DEDUP_REMOVED lines=11> */
.L_x_145:
[----:B------:R-:W-:Y:S05]  /*64d0*/  BSYNC B1 ;  /* 0x0000000000017941 */ /* 0x000fea0003800000 */
.L_x_144:
        /* <DEDUP_REMOVED lines=11> */
.L_x_147:
[----:B------:R-:W-:Y:S05]  /*6590*/  BSYNC B1 ;  /* 0x0000000000017941 */ /* 0x000fea0003800000 */
.L_x_146:
[----:B0----5:R-:W-:Y:S01]  /*65a0*/  LOP3.LUT R4, R101, 0xffffe000, RZ, 0xc0, !PT ;  /* 0xffffe00065047812 */ /* 0x021fe200078ec0ff */
        /* <DEDUP_REMOVED lines=8> */
.L_x_149:
[----:B------:R-:W-:Y:S05]  /*6630*/  BSYNC B1 ;  /* 0x0000000000017941 */ /* 0x000fea0003800000 */
.L_x_148:
        /* <DEDUP_REMOVED lines=11> */
.L_x_151:
[----:B------:R-:W-:Y:S05]  /*66f0*/  BSYNC B1 ;  /* 0x0000000000017941 */ /* 0x000fea0003800000 */
.L_x_150:
[----:B------:R-:W-:Y:S05]  /*6700*/  @!P0 BRA `(.L_x_152) ;  /* 0x00000014008c8947 */ /* 0x000fea0003800000 */
[----:B0----5:R-:W-:-:S05]  /*6710*/  LOP3.LUT R4, R101, 0xffffe000, RZ, 0xc0, !PT ;  /* 0xffffe00065047812 */ /* 0x021fca00078ec0ff */
[----:B------:R-:W-:-:S04]  /*6720*/  FMUL R4, R4, R89 ;  /* 0x0000005904047220 */ /* 0x000fc80000400000 */
[----:B------:R-:W-:-:S05]  /*6730*/  FFMA R55, R55, R88, R4 ;  /* 0x0000005837377223 */ /* 0x000fca0000000004 */
[----:B------:R-:W-:-:S05]  /*6740*/  F2FP.TF32.F32.PACK_B R55, R55 ;  /* 0x00000037ff37723e */ /* 0x000fca00024050ff */
[----:B------:R0:W-:Y:S01]  /*6750*/  STG.E desc[UR44][R8.64+0xe4], R55 ;  /* 0x0000e43708007986 */ /* 0x0001e2000c10192c */
[----:B------:R-:W-:Y:S05]  /*6760*/  BRA `(.L_x_152) ;  /* 0x0000001400747947 */ /* 0x000fea0003800000 */
.L_x_29:
[----:B------:R-:W-:Y:S01]  /*6770*/  ULDC.64 UR4, c[0x0][0x5c0] ;  /* 0x0001700000047ab9 */ /* 0x000fe20000000a00 */
[-C--:B------:R-:W-:Y:S01]  /*6780*/  FMUL R5, R56, R88.reuse ;  /* 0x0000005838057220 */ /* 0x080fe20000400000 */
[----:B------:R-:W-:Y:S01]  /*6790*/  ISETP.GT.AND P4, PT, R4, 0x1, PT ;  /* 0x000000010400780c */ /* 0x000fe20003f84270 */
[-C--:B------:R-:W-:Y:S01]  /*67a0*/  FMUL R57, R57, R88.reuse ;  /* 0x0000005839397220 */ /* 0x080fe20000400000 */
[----:B------:R-:W-:Y:S01]  /*67b0*/  LEA R8, P2, R112, UR4, 0x2 ;  /* 0x0000000470087c11 */ /* 0x000fe2000f8410ff */
[----:B------:R-:W-:Y:S01]  /*67c0*/  IMAD.SHL.U32 R15, R90, 0x4, RZ ;  /* 0x000000045a0f7824 */ /* 0x000fe200078e00ff */
[----:B------:R-:W-:Y:S01]  /*67d0*/  ISETP.GT.AND P1, PT, R3, RZ, P4 ;  /* 0x000000ff0300720c */ /* 0x000fe20002724270 */
[----:B------:R-:W-:Y:S01]  /*67e0*/  IMAD.SHL.U32 R101, R91, 0x4, RZ ;  /* 0x000000045b657824 */ /* 0x000fe200078e00ff */
[----:B------:R-:W-:Y:S01]  /*67f0*/  LEA.HI.X R9, R112, UR5, R115, 0x2, P2 ;  /* 0x0000000570097c11 */ /* 0x000fe200090f1473 */
[-C--:B------:R-:W-:Y:S01]  /*6800*/  FMUL R59, R59, R88.reuse ;  /* 0x000000583b3b7220 */ /* 0x080fe20000400000 */
[----:B------:R-:W-:Y:S01]  /*6810*/  F2FP.TF32.F32.PACK_B R5, R5 ;  /* 0x00000005ff05723e */ /* 0x000fe200024050ff */
[-C--:B------:R-:W-:Y:S01]  /*6820*/  FMUL R13, R58, R88.reuse ;  /* 0x000000583a0d7220 */ /* 0x080fe20000400000 */
[----:B------:R-:W-:Y:S01]  /*6830*/  F2FP.TF32.F32.PACK_B R57, R57 ;  /* 0x00000039ff39723e */ /* 0x000fe200024050ff */
[-C--:B------:R-:W-:Y:S01]  /*6840*/  FMUL R61, R61, R88.reuse ;  /* 0x000000583d3d7220 */ /* 0x080fe20000400000 */
[----:B------:R-:W-:Y:S01]  /*6850*/  SHF.L.U64.HI R7, R90, 0x2, R93 ;  /* 0x000000025a077819 */ /* 0x000fe2000001025d */
[----:B------:R0:W-:Y:S01]  /*6860*/  @P0 STG.E desc[UR44][R8.64], R5 ;  /* 0x0000000508000986 */ /* 0x0001e2000c10192c */
[----:B------:R-:W-:Y:S01]  /*6870*/  ISETP.GT.AND P0, PT, R3, 0x8, P4 ;  /* 0x000000080300780c */ /* 0x000fe20002704270 */
[----:B------:R-:W-:Y:S01]  /*6880*/  FMUL R63, R63, R88 ;  /* 0x000000583f3f7220 */ /* 0x000fe20000400000 */
[----:B------:R-:W-:Y:S01]  /*6890*/  IADD3 R10, P2, R15, R8, RZ ;  /* 0x000000080f0a7210 */ /* 0x000fe20007f5e0ff */
[----:B------:R-:W-:Y:S01]  /*68a0*/  @P1 STG.E desc[UR44][R8.64+0x4], R57 ;  /* 0x0000043908001986 */ /* 0x000fe2000c10192c */
[----:B------:R-:W-:Y:S01]  /*68b0*/  SHF.L.U64.HI R19, R91, 0x2, R92 ;  /* 0x000000025b137819 */ /* 0x000fe2000001025c */
[----:B------:R-:W-:Y:S01]  /*68c0*/  FMUL R65, R65, R88 ;  /* 0x0000005841417220 */ /* 0x000fe20000400000 */
[----:B------:R-:W-:Y:S01]  /*68d0*/  F2FP.TF32.F32.PACK_B R59, R59 ;  /* 0x0000003bff3b723e */ /* 0x000fe200024050ff */
[----:B------:R-:W-:Y:S01]  /*68e0*/  IMAD.X R11, R7, 0x1, R9, P2 ;  /* 0x00000001070b7824 */ /* 0x000fe200010e0609 */
[----:B------:R-:W-:Y:S01]  /*68f0*/  IADD3 R6, P1, P2, R101, R8, R15 ;  /* 0x0000000865067210 */ /* 0x000fe20007a3e00f */
[-C--:B------:R-:W-:Y:S01]  /*6900*/  FMUL R67, R67, R88.reuse ;  /* 0x0000005843437220 */ /* 0x080fe20000400000 */
[----:B------:R-:W-:Y:S01]  /*6910*/  ISETP.GT.AND P5, PT, R4, 0x8, PT ;  /* 0x000000080400780c */ /* 0x000fe20003fa4270 */
[-C--:B0-----:R-:W-:Y:S01]  /*6920*/  FMUL R5, R60, R88.reuse ;  /* 0x000000583c057220 */ /* 0x081fe20000400000 */
[C---:B------:R-:W-:Y:S01]  /*6930*/  ISETP.GT.AND P4, PT, R4.reuse, 0x9, PT ;  /* 0x000000090400780c */ /* 0x040fe20003f84270 */
[----:B------:R-:W-:Y:S01]  /*6940*/  @P0 STG.E desc[UR44][R10.64+0x4], R59 ;  /* 0x0000043b0a000986 */ /* 0x000fe2000c10192c */
[----:B------:R-:W-:Y:S01]  /*6950*/  ISETP.GT.AND P3, PT, R3, 0x8, P6 ;  /* 0x000000080300780c */ /* 0x000fe20003764270 */
[-C--:B------:R-:W-:Y:S01]  /*6960*/  FMUL R69, R69, R88.reuse ;  /* 0x0000005845457220 */ /* 0x080fe20000400000 */
[----:B------:R-:W-:Y:S01]  /*6970*/  IADD3.X R7, R19, R9, R7, P1, P2 ;  /* 0x0000000913077210 */ /* 0x000fe20000fe4407 */
[-C--:B------:R-:W-:Y:S01]  /*6980*/  FMUL R71, R71, R88.reuse ;  /* 0x0000005847477220 */ /* 0x080fe20000400000 */
[----:B------:R-:W-:Y:S01]  /*6990*/  ISETP.GT.AND P1, PT, R3, RZ, P5 ;  /* 0x000000ff0300720c */ /* 0x000fe20002f24270 */
[-C--:B------:R-:W-:Y:S01]  /*69a0*/  FMUL R73, R73, R88.reuse ;  /* 0x0000005849497220 */ /* 0x080fe20000400000 */
[----:B------:R-:W-:Y:S01]  /*69b0*/  ISETP.GT.AND P0, PT, R3, RZ, P4 ;  /* 0x000000ff0300720c */ /* 0x000fe20002704270 */
[-C--:B------:R-:W-:Y:S01]  /*69c0*/  FMUL R75, R75, R88.reuse ;  /* 0x000000584b4b7220 */ /* 0x080fe20000400000 */
[----:B------:R-:W-:Y:S01]  /*69d0*/  F2FP.TF32.F32.PACK_B R13, R13 ;  /* 0x0000000dff0d723e */ /* 0x000fe200024050ff */
[-C--:B------:R-:W-:Y:S01]  /*69e0*/  FMUL R77, R77, R88.reuse ;  /* 0x000000584d4d7220 */ /* 0x080fe20000400000 */
[----:B------:R-:W-:Y:S01]  /*69f0*/  F2FP.TF32.F32.PACK_B R5, R5 ;  /* 0x00000005ff05723e */ /* 0x000fe200024050ff */
[-C--:B------:R-:W-:Y:S01]  /*6a00*/  FMUL R79, R79, R88.reuse ;  /* 0x000000584f4f7220 */ /* 0x080fe20000400000 */
[----:B------:R-:W-:Y:S01]  /*6a10*/  F2FP.TF32.F32.PACK_B R61, R61 ;  /* 0x0000003dff3d723e */ /* 0x000fe200024050ff */
[----:B------:R0:W-:Y:S01]  /*6a20*/  @P3 STG.E desc[UR44][R10.64], R13 ;  /* 0x0000000d0a003986 */ /* 0x0001e2000c10192c */
[----:B------:R-:W-:Y:S01]  /*6a30*/  F2FP.TF32.F32.PACK_B R63, R63 ;  /* 0x0000003fff3f723e */ /* 0x000fe200024050ff */
[-C--:B------:R-:W-:Y:S01]  /*6a40*/  FMUL R81, R81, R88.reuse ;  /* 0x0000005851517220 */ /* 0x080fe20000400000 */
[C---:B------:R-:W-:Y:S01]  /*6a50*/  ISETP.GT.AND P3, PT, R4.reuse, 0x10, PT ;  /* 0x000000100400780c */ /* 0x040fe20003f64270 */
[----:B------:R1:W-:Y:S01]  /*6a60*/  @P1 STG.E desc[UR44][R8.64+0x20], R5 ;  /* 0x0000200508001986 */ /* 0x0003e2000c10192c */
[----:B------:R-:W-:Y:S01]  /*6a70*/  ISETP.GT.AND P1, PT, R3, 0x8, P5 ;  /* 0x000000080300780c */ /* 0x000fe20002f24270 */
[-C--:B------:R-:W-:Y:S01]  /*6a80*/  FMUL R83, R83, R88.reuse ;  /* 0x0000005853537220 */ /* 0x080fe20000400000 */
[----:B------:R-:W-:Y:S01]  /*6a90*/  ISETP.GT.AND P2, PT, R4, 0x11, PT ;  /* 0x000000110400780c */ /* 0x000fe20003f44270 */
[----:B------:R-:W-:Y:S01]  /*6aa0*/  @P0 STG.E desc[UR44][R8.64+0x24], R61 ;  /* 0x0000243d08000986 */ /* 0x000fe2000c10192c */
[----:B------:R-:W-:Y:S01]  /*6ab0*/  ISETP.GT.AND P0, PT, R3, 0x8, P4 ;  /* 0x000000080300780c */ /* 0x000fe20002704270 */
[-C--:B------:R-:W-:Y:S01]  /*6ac0*/  FMUL R85, R85, R88.reuse ;  /* 0x0000005855557220 */ /* 0x080fe20000400000 */
[----:B------:R-:W-:Y:S01]  /*6ad0*/  F2FP.TF32.F32.PACK_B R65, R65 ;  /* 0x00000041ff41723e */ /* 0x000fe200024050ff */
[-C--:B0-----:R-:W-:Y:S01]  /*6ae0*/  FMUL R13, R62, R88.reuse ;  /* 0x000000583e0d7220 */ /* 0x081fe20000400000 */
[----:B------:R-:W-:Y:S01]  /*6af0*/  F2FP.TF32.F32.PACK_B R67, R67 ;  /* 0x00000043ff43723e */ /* 0x000fe200024050ff */
[-C--:B------:R-:W-:Y:S01]  /*6b00*/  FMUL R87, R87, R88.reuse ;  /* 0x0000005857577220 */ /* 0x080fe20000400000 */
[----:B------:R-:W-:Y:S01]  /*6b10*/  F2FP.TF32.F32.PACK_B R69, R69 ;  /* 0x00000045ff45723e */ /* 0x000fe200024050ff */
[-C--:B-1----:R-:W-:Y:S01]  /*6b20*/  FMUL R5, R64, R88.reuse ;  /* 0x0000005840057220 */ /* 0x082fe20000400000 */
[----:B------:R-:W-:Y:S01]  /*6b30*/  F2FP.TF32.F32.PACK_B R13, R13 ;  /* 0x0000000dff0d723e */ /* 0x000fe200024050ff */
[-C--:B------:R-:W-:Y:S01]  /*6b40*/  FMUL R25, R25, R88.reuse ;  /* 0x0000005819197220 */ /* 0x080fe20000400000 */
[----:B------:R-:W-:Y:S01]  /*6b50*/  F2FP.TF32.F32.PACK_B R71, R71 ;  /* 0x00000047ff47723e */ /* 0x000fe200024050ff */
[-C--:B------:R-:W-:Y:S01]  /*6b60*/  FMUL R27, R27, R88.reuse ;  /* 0x000000581b1b7220 */ /* 0x080fe20000400000 */
[----:B------:R-:W-:Y:S01]  /*6b70*/  F2FP.TF32.F32.PACK_B R5, R5 ;  /* 0x00000005ff05723e */ /* 0x000fe200024050ff */
[----:B------:R-:W-:Y:S01]  /*6b80*/  @P0 STG.E desc[UR44][R10.64+0x24], R63 ;  /* 0x0000243f0a000986 */ /* 0x000fe2000c10192c */
[----:B------:R-:W-:Y:S01]  /*6b90*/  ISETP.GT.AND P0, PT, R3, RZ, P3 ;  /* 0x000000ff0300720c */ /* 0x000fe20001f04270 */
[-C--:B------:R-:W-:Y:S01]  /*6ba0*/  FMUL R29, R29, R88.reuse ;  /* 0x000000581d1d7220 */ /* 0x080fe20000400000 */
[----:B------:R-:W-:Y:S01]  /*6bb0*/  F2FP.TF32.F32.PACK_B R73, R73 ;  /* 0x00000049ff49723e */ /* 0x000fe200024050ff */
[----:B------:R0:W-:Y:S01]  /*6bc0*/  @P1 STG.E desc[UR44][R10.64+0x20], R13 ;  /* 0x0000200d0a001986 */ /* 0x0001e2000c10192c */
[C---:B------:R-:W-:Y:S01]  /*6bd0*/  ISETP.GT.AND P1, PT, R4.reuse, 0x19, PT ;  /* 0x000000190400780c */ /* 0x040fe20003f24270 */
[-C--:B------:R-:W-:Y:S01]  /*6be0*/  FMUL R31, R31, R88.reuse ;  /* 0x000000581f1f7220 */ /* 0x080fe20000400000 */
[----:B------:R-:W-:Y:S01]  /*6bf0*/  F2FP.TF32.F32.PACK_B R75, R75 ;  /* 0x0000004bff4b723e */ /* 0x000fe200024050ff */
[-C--:B------:R-:W-:Y:S01]  /*6c00*/  FMUL R33, R33, R88.reuse ;  /* 0x0000005821217220 */ /* 0x080fe20000400000 */
[C---:B------:R-:W-:Y:S01]  /*6c10*/  ISETP.GT.AND P5, PT, R4.reuse, 0x28, PT ;  /* 0x000000280400780c */ /* 0x040fe20003fa4270 */
[-C--:B------:R-:W-:Y:S01]  /*6c20*/  FMUL R35, R35, R88.reuse ;  /* 0x0000005823237220 */ /* 0x080fe20000400000 */
[----:B------:R-:W-:Y:S01]  /*6c30*/  ISETP.GT.AND P4, PT, R4, 0x29, PT ;  /* 0x000000290400780c */ /* 0x000fe20003f84270 */
[-C--:B------:R-:W-:Y:S01]  /*6c40*/  FMUL R37, R37, R88.reuse ;  /* 0x0000005825257220 */ /* 0x080fe20000400000 */
[----:B------:R-:W-:Y:S01]  /*6c50*/  F2FP.TF32.F32.PACK_B R77, R77 ;  /* 0x0000004dff4d723e */ /* 0x000fe200024050ff */
[----:B------:R1:W-:Y:S01]  /*6c60*/  @P0 STG.E desc[UR44][R8.64+0x40], R5 ;  /* 0x0000400508000986 */ /* 0x0003e2000c10192c */
[----:B------:R-:W-:Y:S01]  /*6c70*/  ISETP.GT.AND P0, PT, R3, RZ, P2 ;  /* 0x000000ff0300720c */ /* 0x000fe20001704270 */
[-C--:B0-----:R-:W-:Y:S01]  /*6c80*/  FMUL R13, R66, R88.reuse ;  /* 0x00000058420d7220 */ /* 0x081fe20000400000 */
[----:B------:R-:W-:Y:S01]  /*6c90*/  F2FP.TF32.F32.PACK_B R79, R79 ;  /* 0x0000004fff4f723e */ /* 0x000fe200024050ff */
[-C--:B------:R-:W-:Y:S01]  /*6ca0*/  FMUL R39, R39, R88.reuse ;  /* 0x0000005827277220 */ /* 0x080fe20000400000 */
[----:B------:R-:W-:Y:S01]  /*6cb0*/  F2FP.TF32.F32.PACK_B R81, R81 ;  /* 0x00000051ff51723e */ /* 0x000fe200024050ff */
[-C--:B------:R-:W-:Y:S01]  /*6cc0*/  FMUL R41, R41, R88.reuse ;  /* 0x0000005829297220 */ /* 0x080fe20000400000 */
[----:B------:R-:W-:Y:S01]  /*6cd0*/  F2FP.TF32.F32.PACK_B R13, R13 ;  /* 0x0000000dff0d723e */ /* 0x000fe200024050ff */
[-C--:B------:R-:W-:Y:S01]  /*6ce0*/  FMUL R43, R43, R88.reuse ;  /* 0x000000582b2b7220 */ /* 0x080fe20000400000 */
[----:B------:R-:W-:Y:S01]  /*6cf0*/  F2FP.TF32.F32.PACK_B R83, R83 ;  /* 0x00000053ff53723e */ /* 0x000fe200024050ff */
[-C--:B------:R-:W-:Y:S01]  /*6d00*/  FMUL R45, R45, R88.reuse ;  /* 0x000000582d2d7220 */ /* 0x080fe20000400000 */
[----:B------:R-:W-:Y:S01]  /*6d10*/  P2R R57, PR, RZ, 0x20 ;  /* 0x00000020ff397803 */ /* 0x000fe20000000000 */
[-C--:B-1----:R-:W-:Y:S01]  /*6d20*/  FMUL R5, R68, R88.reuse ;  /* 0x0000005844057220 */ /* 0x082fe20000400000 */
[----:B------:R-:W-:Y:S01]  /*6d30*/  P2R R56, PR, RZ, 0x10 ;  /* 0x00000010ff387803 */ /* 0x000fe20000000000 */
[----:B------:R-:W-:Y:S01]  /*6d40*/  @P0 STG.E desc[UR44][R8.64+0x44], R65 ;  /* 0x0000444108000986 */ /* 0x000fe2000c10192c */
[----:B------:R-:W-:Y:S01]  /*6d50*/  ISETP.GT.AND P0, PT, R3, 0x8, P3 ;  /* 0x000000080300780c */ /* 0x000fe20001f04270 */
[-C--:B------:R-:W-:Y:S01]  /*6d60*/  FMUL R47, R47, R88.reuse ;  /* 0x000000582f2f7220 */ /* 0x080fe20000400000 */
[----:B------:R-:W-:Y:S01]  /*6d70*/  F2FP.TF32.F32.PACK_B R5, R5 ;  /* 0x00000005ff05723e */ /* 0x000fe200024050ff */
[-C--:B------:R-:W-:Y:S01]  /*6d80*/  FMUL R49, R49, R88.reuse ;  /* 0x0000005831317220 */ /* 0x080fe20000400000 */
[----:B------:R-:W-:Y:S01]  /*6d90*/  ISETP.GT.AND P3, PT, R4, 0x30, PT ;  /* 0x000000300400780c */ /* 0x000fe20003f64270 */
[-C--:B------:R-:W-:Y:S01]  /*6da0*/  FMUL R51, R51, R88.reuse ;  /* 0x0000005833337220 */ /* 0x080fe20000400000 */
[----:B------:R-:W-:Y:S01]  /*6db0*/  F2FP.TF32.F32.PACK_B R85, R85 ;  /* 0x00000055ff55723e */ /* 0x000fe200024050ff */
[-C--:B------:R-:W-:Y:S01]  /*6dc0*/  FMUL R53, R53, R88.reuse ;  /* 0x0000005835357220 */ /* 0x080fe20000400000 */
[----:B------:R-:W-:Y:S01]  /*6dd0*/  F2FP.TF32.F32.PACK_B R87, R87 ;  /* 0x00000057ff57723e */ /* 0x000fe200024050ff */
[----:B------:R-:W-:Y:S01]  /*6de0*/  FMUL R55, R55, R88 ;  /* 0x0000005837377220 */ /* 0x000fe20000400000 */
[----:B------:R-:W-:-:S02]  /*6df0*/  F2FP.TF32.F32.PACK_B R25, R25 ;  /* 0x00000019ff19723e */ /* 0x000fc400024050ff */
[----:B------:R-:W-:Y:S01]  /*6e00*/  F2FP.TF32.F32.PACK_B R27, R27 ;  /* 0x0000001bff1b723e */ /* 0x000fe200024050ff */
[----:B------:R0:W-:Y:S01]  /*6e10*/  @P0 STG.E desc[UR44][R10.64+0x40], R13 ;  /* 0x0000400d0a000986 */ /* 0x0001e2000c10192c */
[----:B------:R-:W-:Y:S02]  /*6e20*/  ISETP.GT.AND P0, PT, R3, 0x8, P2 ;  /* 0x000000080300780c */ /* 0x000fe40001704270 */
[----:B------:R-:W-:Y:S02]  /*6e30*/  ISETP.GT.AND P2, PT, R4, 0x18, PT ;  /* 0x000000180400780c */ /* 0x000fe40003f44270 */
[----:B------:R-:W-:Y:S02]  /*6e40*/  F2FP.TF32.F32.PACK_B R29, R29 ;  /* 0x0000001dff1d723e */ /* 0x000fe400024050ff */
[----:B------:R-:W-:Y:S02]  /*6e50*/  F2FP.TF32.F32.PACK_B R31, R31 ;  /* 0x0000001fff1f723e */ /* 0x000fe400024050ff */
[----:B------:R-:W-:-:S02]  /*6e60*/  F2FP.TF32.F32.PACK_B R33, R33 ;  /* 0x00000021ff21723e */ /* 0x000fc400024050ff */
[----:B------:R-:W-:Y:S01]  /*6e70*/  F2FP.TF32.F32.PACK_B R35, R35 ;  /* 0x00000023ff23723e */ /* 0x000fe200024050ff */
[----:B0-----:R-:W-:Y:S01]  /*6e80*/  FMUL R13, R70, R88 ;  /* 0x00000058460d7220 */ /* 0x001fe20000400000 */
[----:B------:R-:W-:Y:S01]  /*6e90*/  F2FP.TF32.F32.PACK_B R37, R37 ;  /* 0x00000025ff25723e */ /* 0x000fe200024050ff */
[----:B------:R-:W-:Y:S01]  /*6ea0*/  @P0 STG.E desc[UR44][R10.64+0x44], R67 ;  /* 0x000044430a000986 */ /* 0x000fe2000c10192c */
[----:B------:R-:W-:Y:S02]  /*6eb0*/  ISETP.GT.AND P0, PT, R3, RZ, P2 ;  /* 0x000000ff0300720c */ /* 0x000fe40001704270 */
[----:B------:R-:W-:Y:S02]  /*6ec0*/  F2FP.TF32.F32.PACK_B R13, R13 ;  /* 0x0000000dff0d723e */ /* 0x000fe400024050ff */
[----:B------:R-:W-:Y:S02]  /*6ed0*/  F2FP.TF32.F32.PACK_B R39, R39 ;  /* 0x00000027ff27723e */ /* 0x000fe400024050ff */
[----:B------:R-:W-:-:S02]  /*6ee0*/  F2FP.TF32.F32.PACK_B R41, R41 ;  /* 0x00000029ff29723e */ /* 0x000fc400024050ff */
[----:B------:R-:W-:Y:S02]  /*6ef0*/  F2FP.TF32.F32.PACK_B R43, R43 ;  /* 0x0000002bff2b723e */ /* 0x000fe400024050ff */
[----:B------:R-:W-:Y:S02]  /*6f00*/  F2FP.TF32.F32.PACK_B R45, R45 ;  /* 0x0000002dff2d723e */ /* 0x000fe400024050ff */
[----:B------:R-:W-:Y:S01]  /*6f10*/  F2FP.TF32.F32.PACK_B R47, R47 ;  /* 0x0000002fff2f723e */ /* 0x000fe200024050ff */
[----:B------:R0:W-:Y:S01]  /*6f20*/  @P0 STG.E desc[UR44][R8.64+0x60], R5 ;  /* 0x0000600508000986 */ /* 0x0001e2000c10192c */
[----:B------:R-:W-:Y:S02]  /*6f30*/  ISETP.GT.AND P0, PT, R3, RZ, P1 ;  /* 0x000000ff0300720c */ /* 0x000fe40000f04270 */
[----:B------:R-:W-:Y:S02]  /*6f40*/  F2FP.TF32.F32.PACK_B R49, R49 ;  /* 0x00000031ff31723e */ /* 0x000fe400024050ff */
[----:B------:R-:W-:-:S02]  /*6f50*/  F2FP.TF32.F32.PACK_B R51, R51 ;  /* 0x00000033ff33723e */ /* 0x000fc400024050ff */
[----:B------:R-:W-:Y:S02]  /*6f60*/  F2FP.TF32.F32.PACK_B R53, R53 ;  /* 0x00000035ff35723e */ /* 0x000fe400024050ff */
[----:B------:R-:W-:Y:S01]  /*6f70*/  F2FP.TF32.F32.PACK_B R55, R55 ;  /* 0x00000037ff37723e */ /* 0x000fe200024050ff */
[----:B0-----:R-:W-:-:S04]  /*6f80*/  FMUL R5, R72, R88 ;  /* 0x0000005848057220 */ /* 0x001fc80000400000 */
[----:B------:R-:W-:Y:S01]  /*6f90*/  @P0 STG.E desc[UR44][R8.64+0x64], R69 ;  /* 0x0000644508000986 */ /* 0x000fe2000c10192c */
[----:B------:R-:W-:Y:S02]  /*6fa0*/  ISETP.GT.AND P0, PT, R3, 0x8, P2 ;  /* 0x000000080300780c */ /* 0x000fe40001704270 */
[----:B------:R-:W-:Y:S02]  /*6fb0*/  ISETP.GT.AND P2, PT, R4, 0x20, PT ;  /* 0x000000200400780c */ /* 0x000fe40003f44270 */
[----:B------:R-:W-:-:S09]  /*6fc0*/  F2FP.TF32.F32.PACK_B R5, R5 ;  /* 0x00000005ff05723e */ /* 0x000fd200024050ff */
[----:B------:R0:W-:Y:S01]  /*6fd0*/  @P0 STG.E desc[UR44][R10.64+0x60], R13 ;  /* 0x0000600d0a000986 */ /* 0x0001e2000c10192c */
[----:B------:R-:W-:Y:S02]  /*6fe0*/  ISETP.GT.AND P0, PT, R3, 0x8, P1 ;  /* 0x000000080300780c */ /* 0x000fe40000f04270 */
[----:B------:R-:W-:Y:S01]  /*6ff0*/  ISETP.GT.AND P1, PT, R4, 0x21, PT ;  /* 0x000000210400780c */ /* 0x000fe20003f24270 */
[----:B0-----:R-:W-:-:S10]  /*7000*/  FMUL R13, R74, R88 ;  /* 0x000000584a0d7220 */ /* 0x001fd40000400000 */
[----:B------:R-:W-:Y:S01]  /*7010*/  @P0 STG.E desc[UR44][R10.64+0x64], R71 ;  /* 0x000064470a000986 */ /* 0x000fe2000c10192c */
[----:B------:R-:W-:Y:S02]  /*7020*/  ISETP.GT.AND P0, PT, R3, RZ, P2 ;  /* 0x000000ff0300720c */ /* 0x000fe40001704270 */
[----:B------:R-:W-:-:S11]  /*7030*/  F2FP.TF32.F32.PACK_B R13, R13 ;  /* 0x0000000dff0d723e */ /* 0x000fd600024050ff */
[----:B------:R0:W-:Y:S01]  /*7040*/  @P0 STG.E desc[UR44][R8.64+0x80], R5 ;  /* 0x0000800508000986 */ /* 0x0001e2000c10192c */
[----:B------:R-:W-:Y:S01]  /*7050*/  ISETP.GT.AND P0, PT, R3, RZ, P1 ;  /* 0x000000ff0300720c */ /* 0x000fe20000f04270 */
[----:B0-----:R-:W-:-:S12]  /*7060*/  FMUL R5, R76, R88 ;  /* 0x000000584c057220 */ /* 0x001fd80000400000 */
[----:B------:R-:W-:Y:S01]  /*7070*/  @P0 STG.E desc[UR44][R8.64+0x84], R73 ;  /* 0x0000844908000986 */ /* 0x000fe2000c10192c */
[----:B------:R-:W-:Y:S02]  /*7080*/  ISETP.GT.AND P0, PT, R3, 0x8, P2 ;  /* 0x000000080300780c */ /* 0x000fe40001704270 */
[----:B------:R-:W-:Y:S02]  /*7090*/  F2FP.TF32.F32.PACK_B R5, R5 ;  /* 0x00000005ff05723e */ /* 0x000fe400024050ff */
[----:B------:R-:W-:-:S09]  /*70a0*/  ISETP.GT.AND P2, PT, R4, 0x38, PT ;  /* 0x000000380400780c */ /* 0x000fd20003f44270 */
[----:B------:R0:W-:Y:S01]  /*70b0*/  @P0 STG.E desc[UR44][R10.64+0x80], R13 ;  /* 0x0000800d0a000986 */ /* 0x0001e2000c10192c */
[----:B------:R-:W-:Y:S01]  /*70c0*/  ISETP.GT.AND P0, PT, R3, 0x8, P1 ;  /* 0x000000080300780c */ /* 0x000fe20000f04270 */
[----:B0-----:R-:W-:-:S12]  /*70d0*/  FMUL R13, R78, R88 ;  /* 0x000000584e0d7220 */ /* 0x001fd80000400000 */
        /* <DEDUP_REMOVED lines=8> */
[----:B------:R-:W-:-:S11]  /*7160*/  F2FP.TF32.F32.PACK_B R5, R5 ;  /* 0x00000005ff05723e */ /* 0x000fd600024050ff */
[----:B------:R0:W-:Y:S01]  /*7170*/  @P0 STG.E desc[UR44][R10.64+0xa0], R13 ;  /* 0x0000a00d0a000986 */ /* 0x0001e2000c10192c */
[C---:B------:R-:W-:Y:S02]  /*7180*/  ISETP.GT.AND P0, PT, R3.reuse, 0x8, P4 ;  /* 0x000000080300780c */ /* 0x040fe40002704270 */
[----:B------:R-:W-:Y:S01]  /*7190*/  ISETP.GT.AND P4, PT, R3, 0x8, P2 ;  /* 0x000000080300780c */ /* 0x000fe20001784270 */
[----:B0-----:R-:W-:-:S10]  /*71a0*/  FMUL R13, R82, R88 ;  /* 0x00000058520d7220 */ /* 0x001fd40000400000 */
[----:B------:R-:W-:Y:S01]  /*71b0*/  @P0 STG.E desc[UR44][R10.64+0xa4], R79 ;  /* 0x0000a44f0a000986 */ /* 0x000fe2000c10192c */
[----:B------:R-:W-:Y:S02]  /*71c0*/  ISETP.GT.AND P0, PT, R3, RZ, P3 ;  /* 0x000000ff0300720c */ /* 0x000fe40001f04270 */
[----:B------:R-:W-:-:S11]  /*71d0*/  F2FP.TF32.F32.PACK_B R13, R13 ;  /* 0x0000000dff0d723e */ /* 0x000fd600024050ff */
[----:B------:R0:W-:Y:S01]  /*71e0*/  @P0 STG.E desc[UR44][R8.64+0xc0], R5 ;  /* 0x0000c00508000986 */ /* 0x0001e2000c10192c */
[----:B------:R-:W-:-:S04]  /*71f0*/  ISETP.GT.AND P0, PT, R4, 0x31, PT ;  /* 0x000000310400780c */ /* 0x000fc80003f04270 */
[----:B------:R-:W-:Y:S01]  /*7200*/  ISETP.GT.AND P1, PT, R3, RZ, P0 ;  /* 0x000000ff0300720c */ /* 0x000fe20000724270 */
[----:B0-----:R-:W-:-:S05]  /*7210*/  FMUL R5, R84, R88 ;  /* 0x0000005854057220 */ /* 0x001fca0000400000 */
[----:B------:R-:W-:-:S07]  /*7220*/  F2FP.TF32.F32.PACK_B R5, R5 ;  /* 0x00000005ff05723e */ /* 0x000fce00024050ff */
[----:B------:R-:W-:Y:S01]  /*7230*/  @P1 STG.E desc[UR44][R8.64+0xc4], R81 ;  /* 0x0000c45108001986 */ /* 0x000fe2000c10192c */
[----:B------:R-:W-:-:S13]  /*7240*/  ISETP.GT.AND P1, PT, R3, 0x8, P3 ;  /* 0x000000080300780c */ /* 0x000fda0001f24270 */
[----:B------:R0:W-:Y:S01]  /*7250*/  @P1 STG.E desc[UR44][R10.64+0xc0], R13 ;  /* 0x0000c00d0a001986 */ /* 0x0001e2000c10192c */
[----:B------:R-:W-:-:S13]  /*7260*/  ISETP.GT.AND P1, PT, R3, 0x8, P0 ;  /* 0x000000080300780c */ /* 0x000fda0000724270 */
[----:B------:R-:W-:Y:S01]  /*7270*/  @P1 STG.E desc[UR44][R10.64+0xc4], R83 ;  /* 0x0000c4530a001986 */ /* 0x000fe2000c10192c */
[----:B------:R-:W-:-:S05]  /*7280*/  IADD3 R14, P1, R101, R10, RZ ;  /* 0x0000000a650e7210 */ /* 0x000fca0007f3e0ff */
[----:B------:R-:W-:Y:S01]  /*7290*/  IMAD.X R15, R19, 0x1, R11, P1 ;  /* 0x00000001130f7824 */ /* 0x000fe200008e060b */
[----:B------:R-:W-:-:S13]  /*72a0*/  ISETP.GT.AND P1, PT, R3, RZ, P2 ;  /* 0x000000ff0300720c */ /* 0x000fda0001724270 */
[----:B------:R1:W-:Y:S01]  /*72b0*/  @P1 STG.E desc[UR44][R8.64+0xe0], R5 ;  /* 0x0000e00508001986 */ /* 0x0003e2000c10192c */
[----:B------:R-:W-:-:S05]  /*72c0*/  IADD3 R20, P1, R101, R10, RZ ;  /* 0x0000000a65147210 */ /* 0x000fca0007f3e0ff */
[----:B------:R-:W-:Y:S01]  /*72d0*/  IMAD.X R21, R19, 0x1, R11, P1 ;  /* 0x0000000113157824 */ /* 0x000fe200008e060b */
[----:B------:R-:W-:-:S05]  /*72e0*/  IADD3 R12, P1, R101, R8, RZ ;  /* 0x00000008650c7210 */ /* 0x000fca0007f3e0ff */
[----:B0-----:R-:W-:Y:S01]  /*72f0*/  IMAD.X R13, R19, 0x1, R9, P1 ;  /* 0x00000001130d7824 */ /* 0x001fe200008e0609 */
[----:B------:R-:W-:Y:S01]  /*7300*/  ISETP.GT.AND P1, PT, R4, 0x39, PT ;  /* 0x000000390400780c */ /* 0x000fe20003f24270 */
[-C--:B-1----:R-:W-:Y:S01]  /*7310*/  FMUL R5, R86, R88.reuse ;  /* 0x0000005856057220 */ /* 0x082fe20000400000 */
[----:B------:R-:W-:Y:S02]  /*7320*/  FMUL R19, R24, R88 ;  /* 0x0000005818137220 */ /* 0x000fe40000400000 */
[----:B------:R-:W-:Y:S02]  /*7330*/  ISETP.GT.AND P5, PT, R3, RZ, P1 ;  /* 0x000000ff0300720c */ /* 0x000fe40000fa4270 */
[----:B------:R-:W-:Y:S02]  /*7340*/  F2FP.TF32.F32.PACK_B R5, R5 ;  /* 0x00000005ff05723e */ /* 0x000fe400024050ff */
[----:B------:R-:W-:-:S09]  /*7350*/  F2FP.TF32.F32.PACK_B R19, R19 ;  /* 0x00000013ff13723e */ /* 0x000fd200024050ff */
[----:B------:R-:W-:Y:S01]  /*7360*/  @P5 STG.E desc[UR44][R8.64+0xe4], R85 ;  /* 0x0000e45508005986 */ /* 0x000fe2000c10192c */
[----:B------:R-:W-:-:S03]  /*7370*/  ISETP.GT.AND P5, PT, R4, 0x1, PT ;  /* 0x000000010400780c */ /* 0x000fc60003fa4270 */
[----:B------:R0:W-:Y:S01]  /*7380*/  @P4 STG.E desc[UR44][R10.64+0xe0], R5 ;  /* 0x0000e0050a004986 */ /* 0x0001e2000c10192c */
[C---:B------:R-:W-:Y:S02]  /*7390*/  ISETP.GT.AND P4, PT, R3.reuse, 0x8, P1 ;  /* 0x000000080300780c */ /* 0x040fe40000f84270 */
[----:B------:R-:W-:Y:S01]  /*73a0*/  ISETP.GT.AND P5, PT, R3, 0x80, P5 ;  /* 0x000000800300780c */ /* 0x000fe20002fa4270 */
[----:B0-----:R-:W-:-:S10]  /*73b0*/  FMUL R5, R26, R88 ;  /* 0x000000581a057220 */ /* 0x001fd40000400000 */
[----:B------:R0:W-:Y:S01]  /*73c0*/  @P4 STG.E desc[UR44][R10.64+0xe4], R87 ;  /* 0x0000e4570a004986 */ /* 0x0001e2000c10192c */
[C---:B------:R-:W-:Y:S01]  /*73d0*/  ISETP.GT.AND P4, PT, R3.reuse, 0x80, P6 ;  /* 0x000000800300780c */ /* 0x040fe20003784270 */
[----:B------:R-:W-:Y:S01]  /*73e0*/  @P5 IMAD.MOV.U32 R8, RZ, RZ, R12 ;  /* 0x000000ffff085224 */ /* 0x000fe200078e000c */
[----:B------:R-:W-:Y:S01]  /*73f0*/  ISETP.GT.AND P6, PT, R3, 0x88, P6 ;  /* 0x000000880300780c */ /* 0x000fe200037c4270 */
[----:B------:R-:W-:Y:S01]  /*7400*/  @P5 IMAD.MOV.U32 R9, RZ, RZ, R13 ;  /* 0x000000ffff095224 */ /* 0x000fe200078e000d */
[----:B------:R-:W-:Y:S01]  /*7410*/  F2FP.TF32.F32.PACK_B R5, R5 ;  /* 0x00000005ff05723e */ /* 0x000fe200024050ff */
[----:B0-----:R-:W-:-:S08]  /*7420*/  FMUL R11, R28, R88 ;  /* 0x000000581c0b7220 */ /* 0x001fd00000400000 */
[----:B------:R0:W-:Y:S01]  /*7430*/  @P4 STG.E desc[UR44][R12.64], R19 ;  /* 0x000000130c004986 */ /* 0x0001e2000c10192c */
[----:B------:R-:W-:Y:S02]  /*7440*/  ISETP.NE.AND P4, PT, R56, RZ, PT ;  /* 0x000000ff3800720c */ /* 0x000fe40003f85270 */
[----:B------:R-:W-:Y:S01]  /*7450*/  F2FP.TF32.F32.PACK_B R11, R11 ;  /* 0x0000000bff0b723e */ /* 0x000fe200024050ff */
[----:B------:R-:W-:Y:S01]  /*7460*/  @P5 STG.E desc[UR44][R8.64+0x4], R25 ;  /* 0x0000041908005986 */ /* 0x000fe2000c10192c */
[----:B------:R-:W-:-:S03]  /*7470*/  ISETP.NE.AND P5, PT, R57, RZ, PT ;  /* 0x000000ff3900720c */ /* 0x000fc60003fa5270 */
[----:B------:R1:W-:Y:S01]  /*7480*/  @P6 STG.E desc[UR44][R14.64], R5 ;  /* 0x000000050e006986 */ /* 0x0003e2000c10192c */
[----:B------:R-:W-:Y:S01]  /*7490*/  ISETP.GT.AND P6, PT, R4, 0x1, PT ;  /* 0x000000010400780c */ /* 0x000fe20003fc4270 */
[----:B0-----:R-:W-:-:S03]  /*74a0*/  FMUL R19, R52, R88 ;  /* 0x0000005834137220 */ /* 0x001fc60000400000 */
[----:B------:R-:W-:Y:S02]  /*74b0*/  ISETP.GT.AND P6, PT, R3, 0x88, P6 ;  /* 0x000000880300780c */ /* 0x000fe400037c4270 */
[----:B------:R-:W-:Y:S01]  /*74c0*/  F2FP.TF32.F32.PACK_B R19, R19 ;  /* 0x00000013ff13723e */ /* 0x000fe200024050ff */
[-C--:B-1----:R-:W-:Y:S01]  /*74d0*/  FMUL R5, R30, R88.reuse ;  /* 0x000000581e057220 */ /* 0x082fe20000400000 */
[----:B------:R-:W-:-:S04]  /*74e0*/  FMUL R15, R50, R88 ;  /* 0x00000058320f7220 */ /* 0x000fc80000400000 */
[----:B------:R-:W-:-:S05]  /*74f0*/  F2FP.TF32.F32.PACK_B R5, R5 ;  /* 0x00000005ff05723e */ /* 0x000fca00024050ff */
[----:B------:R-:W-:Y:S01]  /*7500*/  @P6 STG.E desc[UR44][R20.64+0x4], R27 ;  /* 0x0000041b14006986 */ /* 0x000fe2000c10192c */
[----:B------:R-:W-:Y:S02]  /*7510*/  ISETP.GT.AND P6, PT, R4, 0x8, PT ;  /* 0x000000080400780c */ /* 0x000fe40003fc4270 */
[----:B------:R-:W-:Y:S02]  /*7520*/  F2FP.TF32.F32.PACK_B R15, R15 ;  /* 0x0000000fff0f723e */ /* 0x000fe400024050ff */
[----:B------:R-:W-:-:S13]  /*7530*/  ISETP.GT.AND P6, PT, R3, 0x80, P6 ;  /* 0x000000800300780c */ /* 0x000fda00037c4270 */
[----:B------:R-:W-:Y:S02]  /*7540*/  @P6 IMAD.MOV.U32 R8, RZ, RZ, R12 ;  /* 0x000000ffff086224 */ /* 0x000fe400078e000c */
[----:B------:R-:W-:-:S05]  /*7550*/  @P6 IMAD.MOV.U32 R9, RZ, RZ, R13 ;  /* 0x000000ffff096224 */ /* 0x000fca00078e000d */
[----:B------:R0:W-:Y:S01]  /*7560*/  @P6 STG.E desc[UR44][R8.64+0x20], R11 ;  /* 0x0000200b08006986 */ /* 0x0001e2000c10192c */
[----:B------:R-:W-:-:S04]  /*7570*/  ISETP.GT.AND P6, PT, R4, 0x9, PT ;  /* 0x000000090400780c */ /* 0x000fc80003fc4270 */
[----:B------:R-:W-:Y:S01]  /*7580*/  ISETP.GT.AND P6, PT, R3, 0x80, P6 ;  /* 0x000000800300780c */ /* 0x000fe200037c4270 */
[----:B0-----:R-:W-:-:S05]  /*7590*/  FMUL R11, R32, R88 ;  /* 0x00000058200b7220 */ /* 0x001fca0000400000 */
[----:B------:R-:W-:-:S07]  /*75a0*/  F2FP.TF32.F32.PACK_B R11, R11 ;  /* 0x0000000bff0b723e */ /* 0x000fce00024050ff */
[----:B------:R-:W-:Y:S02]  /*75b0*/  @P6 IMAD.MOV.U32 R8, RZ, RZ, R12 ;  /* 0x000000ffff086224 */ /* 0x000fe400078e000c */
[----:B------:R-:W-:-:S05]  /*75c0*/  @P6 IMAD.MOV.U32 R9, RZ, RZ, R13 ;  /* 0x000000ffff096224 */ /* 0x000fca00078e000d */
[----:B------:R-:W-:Y:S01]  /*75d0*/  @P6 STG.E desc[UR44][R8.64+0x24], R29 ;  /* 0x0000241d08006986 */ /* 0x000fe2000c10192c */
[----:B------:R-:W-:-:S04]  /*75e0*/  ISETP.GT.AND P6, PT, R4, 0x8, PT ;  /* 0x000000080400780c */ /* 0x000fc80003fc4270 */
[----:B------:R-:W-:-:S13]  /*75f0*/  ISETP.GT.AND P6, PT, R3, 0x88, P6 ;  /* 0x000000880300780c */ /* 0x000fda00037c4270 */
[----:B------:R0:W-:Y:S01]  /*7600*/  @P6 STG.E desc[UR44][R6.64+0x20], R5 ;  /* 0x0000200506006986 */ /* 0x0001e2000c10192c */
[----:B------:R-:W-:-:S04]  /*7610*/  ISETP.GT.AND P6, PT, R4, 0x9, PT ;  /* 0x000000090400780c */ /* 0x000fc80003fc4270 */
[----:B------:R-:W-:Y:S01]  /*7620*/  ISETP.GT.AND P6, PT, R3, 0x88, P6 ;  /* 0x000000880300780c */ /* 0x000fe200037c4270 */
[----:B0-----:R-:W-:-:S05]  /*7630*/  FMUL R5, R34, R88 ;  /* 0x0000005822057220 */ /* 0x001fca0000400000 */
[----:B------:R-:W-:-:S07]  /*7640*/  F2FP.TF32.F32.PACK_B R5, R5 ;  /* 0x00000005ff05723e */ /* 0x000fce00024050ff */
[----:B------:R-:W-:Y:S01]  /*7650*/  @P6 STG.E desc[UR44][R6.64+0x24], R31 ;  /* 0x0000241f06006986 */ /* 0x000fe2000c10192c */
[----:B------:R-:W-:-:S04]  /*7660*/  ISETP.GT.AND P6, PT, R4, 0x10, PT ;  /* 0x000000100400780c */ /* 0x000fc80003fc4270 */
        /* <DEDUP_REMOVED lines=50> */
[----:B------:R0:W-:Y:S01]  /*7990*/  @P6 STG.E desc[UR44][R8.64+0x84], R41 ;  /* 0x0000842908006986 */ /* 0x0001e2000c10192c */
[----:B------:R-:W-:-:S04]  /*79a0*/  ISETP.GT.AND P6, PT, R4, 0x20, PT ;  /* 0x000000200400780c */ /* 0x000fc80003fc4270 */
[----:B------:R-:W-:Y:S01]  /*79b0*/  ISETP.GT.AND P6, PT, R3, 0x88, P6 ;  /* 0x000000880300780c */ /* 0x000fe200037c4270 */
[----:B0-----:R-:W-:-:S05]  /*79c0*/  FMUL R9, R44, R88 ;  /* 0x000000582c097220 */ /* 0x001fca0000400000 */
[----:B------:R-:W-:-:S07]  /*79d0*/  F2FP.TF32.F32.PACK_B R9, R9 ;  /* 0x00000009ff09723e */ /* 0x000fce00024050ff */
[----:B------:R0:W-:Y:S01]  /*79e0*/  @P6 STG.E desc[UR44][R6.64+0x80], R5 ;  /* 0x0000800506006986 */ /* 0x0001e2000c10192c */
[----:B------:R-:W-:-:S04]  /*79f0*/  ISETP.GT.AND P6, PT, R4, 0x21, PT ;  /* 0x000000210400780c */ /* 0x000fc80003fc4270 */
[----:B------:R-:W-:-:S13]  /*7a00*/  ISETP.GT.AND P6, PT, R3, 0x88, P6 ;  /* 0x000000880300780c */ /* 0x000fda00037c4270 */
[----:B------:R-:W-:Y:S02]  /*7a10*/  @P6 IMAD.MOV.U32 R4, RZ, RZ, R6 ;  /* 0x000000ffff046224 */ /* 0x000fe400078e0006 */
[----:B0-----:R-:W-:-:S05]  /*7a20*/  @P6 IMAD.MOV.U32 R5, RZ, RZ, R7 ;  /* 0x000000ffff056224 */ /* 0x001fca00078e0007 */
[----:B------:R0:W-:Y:S01]  /*7a30*/  @P6 STG.E desc[UR44][R4.64+0x84], R43 ;  /* 0x0000842b04006986 */ /* 0x0001e2000c10192c */
[C---:B------:R-:W-:Y:S02]  /*7a40*/  ISETP.GT.AND P6, PT, R3.reuse, 0x80, P5 ;  /* 0x000000800300780c */ /* 0x040fe40002fc4270 */
[----:B------:R-:W-:-:S11]  /*7a50*/  ISETP.GT.AND P5, PT, R3, 0x88, P5 ;  /* 0x000000880300780c */ /* 0x000fd60002fa4270 */
[----:B0-----:R-:W-:Y:S02]  /*7a60*/  @P6 IMAD.MOV.U32 R4, RZ, RZ, R12 ;  /* 0x000000ffff046224 */ /* 0x001fe400078e000c */
[----:B------:R-:W-:-:S05]  /*7a70*/  @P6 IMAD.MOV.U32 R5, RZ, RZ, R13 ;  /* 0x000000ffff056224 */ /* 0x000fca00078e000d */
[----:B------:R0:W-:Y:S01]  /*7a80*/  @P6 STG.E desc[UR44][R4.64+0xa0], R9 ;  /* 0x0000a00904006986 */ /* 0x0001e2000c10192c */
[C---:B------:R-:W-:Y:S02]  /*7a90*/  ISETP.GT.AND P6, PT, R3.reuse, 0x80, P4 ;  /* 0x000000800300780c */ /* 0x040fe400027c4270 */
[----:B------:R-:W-:Y:S01]  /*7aa0*/  ISETP.GT.AND P4, PT, R3, 0x88, P4 ;  /* 0x000000880300780c */ /* 0x000fe20002784270 */
[----:B0-----:R-:W-:-:S10]  /*7ab0*/  FMUL R9, R48, R88 ;  /* 0x0000005830097220 */ /* 0x001fd40000400000 */
[----:B------:R-:W-:Y:S02]  /*7ac0*/  @P6 IMAD.MOV.U32 R4, RZ, RZ, R12 ;  /* 0x000000ffff046224 */ /* 0x000fe400078e000c */
[----:B------:R-:W-:Y:S01]  /*7ad0*/  @P6 IMAD.MOV.U32 R5, RZ, RZ, R13 ;  /* 0x000000ffff056224 */ /* 0x000fe200078e000d */
[----:B------:R-:W-:-:S04]  /*7ae0*/  F2FP.TF32.F32.PACK_B R9, R9 ;  /* 0x00000009ff09723e */ /* 0x000fc800024050ff */
[----:B------:R0:W-:Y:S02]  /*7af0*/  @P6 STG.E desc[UR44][R4.64+0xa4], R45 ;  /* 0x0000a42d04006986 */ /* 0x0001e4000c10192c */
[----:B0-----:R-:W-:Y:S02]  /*7b00*/  @P5 IMAD.MOV.U32 R4, RZ, RZ, R6 ;  /* 0x000000ffff045224 */ /* 0x001fe400078e0006 */
[----:B------:R-:W-:-:S05]  /*7b10*/  @P5 IMAD.MOV.U32 R5, RZ, RZ, R7 ;  /* 0x000000ffff055224 */ /* 0x000fca00078e0007 */
[----:B------:R0:W-:Y:S01]  /*7b20*/  @P5 STG.E desc[UR44][R4.64+0xa0], R11 ;  /* 0x0000a00b04005986 */ /* 0x0001e2000c10192c */
[C---:B------:R-:W-:Y:S02]  /*7b30*/  ISETP.GT.AND P5, PT, R3.reuse, 0x80, P3 ;  /* 0x000000800300780c */ /* 0x040fe40001fa4270 */
[----:B------:R-:W-:Y:S01]  /*7b40*/  ISETP.GT.AND P3, PT, R3, 0x88, P3 ;  /* 0x000000880300780c */ /* 0x000fe20001f64270 */
[----:B0-----:R-:W-:Y:S02]  /*7b50*/  @P4 IMAD.MOV.U32 R4, RZ, RZ, R6 ;  /* 0x000000ffff044224 */ /* 0x001fe400078e0006 */
[----:B------:R-:W-:Y:S01]  /*7b60*/  FMUL R11, R54, R88 ;  /* 0x00000058360b7220 */ /* 0x000fe20000400000 */
[----:B------:R-:W-:-:S04]  /*7b70*/  @P4 IMAD.MOV.U32 R5, RZ, RZ, R7 ;  /* 0x000000ffff054224 */ /* 0x000fc800078e0007 */
[----:B------:R-:W-:Y:S01]  /*7b80*/  F2FP.TF32.F32.PACK_B R11, R11 ;  /* 0x0000000bff0b723e */ /* 0x000fe200024050ff */
[----:B------:R0:W-:Y:S01]  /*7b90*/  @P4 STG.E desc[UR44][R4.64+0xa4], R47 ;  /* 0x0000a42f04004986 */ /* 0x0001e2000c10192c */
[C---:B------:R-:W-:Y:S02]  /*7ba0*/  ISETP.GT.AND P4, PT, R3.reuse, 0x80, P0 ;  /* 0x000000800300780c */ /* 0x040fe40000784270 */
[----:B------:R-:W-:Y:S01]  /*7bb0*/  ISETP.GT.AND P0, PT, R3, 0x88, P0 ;  /* 0x000000880300780c */ /* 0x000fe20000704270 */
[----:B0-----:R-:W-:Y:S02]  /*7bc0*/  @P5 IMAD.MOV.U32 R4, RZ, RZ, R12 ;  /* 0x000000ffff045224 */ /* 0x001fe400078e000c */
[----:B------:R-:W-:-:S05]  /*7bd0*/  @P5 IMAD.MOV.U32 R5, RZ, RZ, R13 ;  /* 0x000000ffff055224 */ /* 0x000fca00078e000d */
        /* <DEDUP_REMOVED lines=10> */
[----:B------:R0:W-:Y:S02]  /*7c80*/  @P3 STG.E desc[UR44][R4.64+0xc0], R15 ;  /* 0x0000c00f04003986 */ /* 0x0001e4000c10192c */
[----:B0-----:R-:W-:Y:S02]  /*7c90*/  @P0 IMAD.MOV.U32 R4, RZ, RZ, R6 ;  /* 0x000000ffff040224 */ /* 0x001fe400078e0006 */
[----:B------:R-:W-:-:S05]  /*7ca0*/  @P0 IMAD.MOV.U32 R5, RZ, RZ, R7 ;  /* 0x000000ffff050224 */ /* 0x000fca00078e0007 */
[----:B------:R0:W-:Y:S02]  /*7cb0*/  @P0 STG.E desc[UR44][R4.64+0xc4], R51 ;  /* 0x0000c43304000986 */ /* 0x0001e4000c10192c */
[----:B0-----:R-:W-:Y:S02]  /*7cc0*/  @P5 IMAD.MOV.U32 R4, RZ, RZ, R12 ;  /* 0x000000ffff045224 */ /* 0x001fe400078e000c */
[----:B------:R-:W-:-:S05]  /*7cd0*/  @P5 IMAD.MOV.U32 R5, RZ, RZ, R13 ;  /* 0x000000ffff055224 */ /* 0x000fca00078e000d */
[----:B------:R0:W-:Y:S04]  /*7ce0*/  @P5 STG.E desc[UR44][R4.64+0xe0], R19 ;  /* 0x0000e01304005986 */ /* 0x0001e8000c10192c */
[----:B------:R1:W-:Y:S01]  /*7cf0*/  @P4 STG.E desc[UR44][R12.64+0xe4], R53 ;  /* 0x0000e4350c004986 */ /* 0x0003e2000c10192c */
[----:B0-----:R-:W-:Y:S02]  /*7d00*/  @P2 IMAD.MOV.U32 R4, RZ, RZ, R6 ;  /* 0x000000ffff042224 */ /* 0x001fe400078e0006 */
[----:B------:R-:W-:-:S05]  /*7d10*/  @P2 IMAD.MOV.U32 R5, RZ, RZ, R7 ;  /* 0x000000ffff052224 */ /* 0x000fca00078e0007 */
[----:B------:R1:W-:Y:S04]  /*7d20*/  @P2 STG.E desc[UR44][R4.64+0xe0], R11 ;  /* 0x0000e00b04002986 */ /* 0x0003e8000c10192c */
[----:B------:R1:W-:Y:S02]  /*7d30*/  @P1 STG.E desc[UR44][R6.64+0xe4], R55 ;  /* 0x0000e43706001986 */ /* 0x0003e4000c10192c */
.L_x_152:
[----:B------:R-:W-:Y:S05]  /*7d40*/  BSYNC B0 ;  /* 0x0000000000007941 */ /* 0x000fea0003800000 */
.L_x_28:
[----:B------:R-:W-:Y:S01]  /*7d50*/  IADD3 R16, P0, R16, UR38, RZ ;  /* 0x0000002610107c10 */ /* 0x000fe2000ff1e0ff */
[----:B------:R-:W-:Y:S01]  /*7d60*/  ULDC.64 UR4, c[0x0][0x650] ;  /* 0x0001940000047ab9 */ /* 0x000fe20000000a00 */
[----:B------:R-:W-:Y:S01]  /*7d70*/  PRMT R3, RZ, 0x7610, R3 ;  /* 0x00007610ff037816 */ /* 0x000fe20000000003 */
[----:B-----5:R-:W-:Y:S01]  /*7d80*/  IMAD.MOV.U32 R101, RZ, RZ, -0x1 ;  /* 0xffffffffff657424 */ /* 0x020fe200078e00ff */
[----:B------:R-:W-:Y:S01]  /*7d90*/  IADD3.X R17, R17, UR37, RZ, P0, !PT ;  /* 0x0000002511117c10 */ /* 0x000fe200087fe4ff */
[----:B------:R-:W-:Y:S01]  /*7da0*/  IMAD.MOV.U32 R19, RZ, RZ, -0x1 ;  /* 0xffffffffff137424 */ /* 0x000fe200078e00ff */
[----:B------:R-:W-:-:S04]  /*7db0*/  ISETP.GE.U32.AND P0, PT, R16, UR4, PT ;  /* 0x0000000410007c0c */ /* 0x000fc8000bf06070 */
[----:B------:R-:W-:-:S13]  /*7dc0*/  ISETP.GE.U32.AND.EX P0, PT, R17, UR5, PT, P0 ;  /* 0x0000000511007c0c */ /* 0x000fda000bf06100 */
[----:B------:R-:W-:Y:S05]  /*7dd0*/  @P0 BRA `(.L_x_153) ;  /* 0x00000004004c0947 */ /* 0x000fea0003800000 */
[----:B-1----:R-:W1:Y:S01]  /*7de0*/  LDC.64 R10, c[0x0][0x628] ;  /* 0x00018a00ff0a7b82 */ /* 0x002e620000000a00 */
[----:B0-23--:R-:W0:Y:S01]  /*7df0*/  S2R R12, SR_CTAID.X ;  /* 0x00000000000c7919 */ /* 0x00de220000002500 */
[----:B------:R-:W-:Y:S02]  /*7e00*/  IMAD.MOV.U32 R8, RZ, RZ, R16 ;  /* 0x000000ffff087224 */ /* 0x000fe400078e0010 */
[----:B------:R-:W-:Y:S01]  /*7e10*/  IMAD.MOV.U32 R9, RZ, RZ, R17 ;  /* 0x000000ffff097224 */ /* 0x000fe200078e0011 */
[----:B------:R-:W2:Y:S03]  /*7e20*/  S2R R20, SR_CTAID.Y ;  /* 0x0000000000147919 */ /* 0x000ea60000002600 */
[----:B------:R-:W3:Y:S08]  /*7e30*/  LDC R0, c[0x0][0x630] ;  /* 0x00018c00ff007b82 */ /* 0x000ef00000000800 */
[----:B------:R-:W0:Y:S01]  /*7e40*/  LDC.64 R14, c[0x0][0x620] ;  /* 0x00018800ff0e7b82 */ /* 0x000e220000000a00 */
[----:B-1----:R-:W-:-:S04]  /*7e50*/  ISETP.NE.U32.AND P0, PT, R10, RZ, PT ;  /* 0x000000ff0a00720c */ /* 0x002fc80003f05070 */
[----:B------:R-:W-:-:S13]  /*7e60*/  ISETP.NE.AND.EX P0, PT, R11, RZ, PT, P0 ;  /* 0x000000ff0b00720c */ /* 0x000fda0003f05300 */
[----:B0-23--:R-:W-:Y:S05]  /*7e70*/  @!P0 BRA `(.L_x_154) ;  /* 0x0000000000288947 */ /* 0x00dfea0003800000 */
        /* <DEDUP_REMOVED lines=10> */
.L_x_154:
[-CC-:B------:R-:W-:Y:S01]  /*7f20*/  SHF.R.U64 R19, R8, R0.reuse, R9.reuse ;  /* 0x0000000008137219 */ /* 0x180fe20000001209 */
[----:B------:R-:W0:Y:S01]  /*7f30*/  LDC.64 R26, c[0x0][0x640] ;  /* 0x00019000ff1a7b82 */ /* 0x000e220000000a00 */
[----:B------:R-:W-:Y:S01]  /*7f40*/  SHF.R.U32.HI R0, RZ, R0, R9 ;  /* 0x00000000ff007219 */ /* 0x000fe20000011609 */
[----:B------:R-:W-:Y:S01]  /*7f50*/  ULDC UR4, c[0x0][0x150] ;  /* 0x0000540000047ab9 */ /* 0x000fe20000000800 */
[----:B------:R-:W-:Y:S02]  /*7f60*/  IADD3 R3, P0, RZ, -R19, RZ ;  /* 0x80000013ff037210 */ /* 0x000fe40007f1e0ff */
[----:B------:R-:W-:-:S03]  /*7f70*/  I2FP.F32.U32 R7, R12 ;  /* 0x0000000c00077245 */ /* 0x000fc60000201000 */
[----:B------:R-:W1:Y:S01]  /*7f80*/  LDC R6, c[0x0][0x618] ;  /* 0x00018600ff067b82 */ /* 0x000e620000000800 */
[----:B------:R-:W-:Y:S02]  /*7f90*/  IMAD.X R5, RZ, RZ, ~R0, P0 ;  /* 0x000000ffff057224 */ /* 0x000fe400000e0e00 */
[----:B------:R-:W-:Y:S01]  /*7fa0*/  FMUL R7, R7, UR4 ;  /* 0x0000000407077c20 */ /* 0x000fe20008400000 */
[----:B------:R-:W-:Y:S01]  /*7fb0*/  ULDC UR4, c[0x0][0x154] ;  /* 0x0000550000047ab9 */ /* 0x000fe20000000800 */
[-C--:B------:R-:W-:Y:S02]  /*7fc0*/  IMAD R0, R5, R14.reuse, RZ ;  /* 0x0000000e05007224 */ /* 0x080fe400078e02ff */
[C---:B------:R-:W-:Y:S01]  /*7fd0*/  IMAD.WIDE.U32 R4, R3.reuse, R14, R16 ;  /* 0x0000000e03047225 */ /* 0x040fe200078e0010 */
[----:B------:R-:W2:Y:S01]  /*7fe0*/  LDC R11, c[0x0][0x608] ;  /* 0x00018200ff0b7b82 */ /* 0x000ea20000000800 */
[----:B------:R-:W3:Y:S02]  /*7ff0*/  F2I.U32.TRUNC.NTZ R7, R7 ;  /* 0x0000000700077305 */ /* 0x000ee4000020f000 */
[----:B------:R-:W-:-:S04]  /*8000*/  IMAD R3, R3, R15, R0 ;  /* 0x0000000f03037224 */ /* 0x000fc800078e0200 */
[----:B------:R-:W-:Y:S01]  /*8010*/  IMAD.IADD R3, R5, 0x1, R3 ;  /* 0x0000000105037824 */ /* 0x000fe200078e0203 */
[----:B------:R-:W5:Y:S01]  /*8020*/  LDC R8, c[0x0][0x658] ;  /* 0x00019600ff087b82 */ /* 0x000f620000000800 */
[----:B------:R-:W-:Y:S02]  /*8030*/  I2FP.F32.U32 R5, R20 ;  /* 0x0000001400057245 */ /* 0x000fe40000201000 */
[----:B0-----:R-:W-:-:S04]  /*8040*/  ISETP.NE.U32.AND P0, PT, R26, RZ, PT ;  /* 0x000000ff1a00720c */ /* 0x001fc80003f05070 */
[----:B------:R-:W-:Y:S01]  /*8050*/  ISETP.NE.AND.EX P0, PT, R27, RZ, PT, P0 ;  /* 0x000000ff1b00720c */ /* 0x000fe20003f05300 */
[----:B------:R-:W0:Y:S01]  /*8060*/  LDC R9, c[0x0][0x144] ;  /* 0x00005100ff097b82 */ /* 0x000e220000000800 */
[-C--:B-1----:R-:W-:Y:S01]  /*8070*/  SHF.R.U64 R13, R4, R6.reuse, R3 ;  /* 0x00000006040d7219 */ /* 0x082fe20000001203 */
[----:B---3--:R-:W-:Y:S01]  /*8080*/  IMAD.MOV R7, RZ, RZ, -R7 ;  /* 0x000000ffff077224 */ /* 0x008fe200078e0a07 */
[----:B------:R-:W-:Y:S01]  /*8090*/  SHF.R.U32.HI R0, RZ, R6, R3 ;  /* 0x00000006ff007219 */ /* 0x000fe20000011603 */
[----:B------:R-:W-:-:S04]  /*80a0*/  FMUL R6, R5, UR4 ;  /* 0x0000000405067c20 */ /* 0x000fc80008400000 */
[----:B------:R-:W1:Y:S01]  /*80b0*/  LDC R21, c[0x0][0x148] ;  /* 0x00005200ff157b82 */ /* 0x000e620000000800 */
[----:B------:R3:W0:Y:S01]  /*80c0*/  F2I.U32.TRUNC.NTZ R14, R6 ;  /* 0x00000006000e7305 */ /* 0x000622000020f000 */
[-CC-:B--2---:R-:W-:Y:S02]  /*80d0*/  SHF.R.U64 R10, R13, R11.reuse, R0.reuse ;  /* 0x0000000b0d0a7219 */ /* 0x184fe40000001200 */
[----:B------:R-:W-:-:S04]  /*80e0*/  SHF.R.U32.HI R3, RZ, R11, R0 ;  /* 0x0000000bff037219 */ /* 0x000fc80000011600 */
[----:B------:R-:W2:Y:S01]  /*80f0*/  LDC R24, c[0x0][0x648] ;  /* 0x00019200ff187b82 */ /* 0x000ea20000000800 */
[-CC-:B-----5:R-:W-:Y:S02]  /*8100*/  SHF.R.U64 R15, R10, R8.reuse, R3.reuse ;  /* 0x000000080a0f7219 */ /* 0x1a0fe40000001203 */
[----:B------:R-:W-:-:S03]  /*8110*/  SHF.R.U32.HI R5, RZ, R8, R3 ;  /* 0x00000008ff057219 */ /* 0x000fc60000011603 */
[----:B------:R-:W-:Y:S02]  /*8120*/  IMAD.MOV.U32 R4, RZ, RZ, R15 ;  /* 0x000000ffff047224 */ /* 0x000fe400078e000f */
[----:B------:R-:W1:Y:S01]  /*8130*/  LDC R28, c[0x0][0x638] ;  /* 0x00018e00ff1c7b82 */ /* 0x000e620000000800 */
[----:B0-----:R-:W-:-:S07]  /*8140*/  IMAD R25, R9, R7, R12 ;  /* 0x0000000709197224 */ /* 0x001fce00078e020c */
[----:B------:R-:W0:Y:S08]  /*8150*/  LDC R29, c[0x0][0x610] ;  /* 0x00018400ff1d7b82 */ /* 0x000e300000000800 */
[----:B------:R-:W0:Y:S01]  /*8160*/  LDC R30, c[0x0][0x600] ;  /* 0x00018000ff1e7b82 */ /* 0x000e220000000800 */
[----:B---3--:R-:W-:Y:S05]  /*8170*/  @!P0 BRA `(.L_x_155) ;  /* 0x0000000000288947 */ /* 0x008fea0003800000 */
[----:B------:R-:W3:Y:S02]  /*8180*/  LDC R0, c[0x0][0x64c] ;  /* 0x00019300ff007b82 */ /* 0x000ee40000000800 */
[----:B---3--:R-:W-:-:S05]  /*8190*/  IADD3 R3, P0, R15, R0, RZ ;  /* 0x000000000f037210 */ /* 0x008fca0007f1e0ff */
        /* <DEDUP_REMOVED lines=8> */
.L_x_155:
[----:B------:R-:W-:Y:S01]  /*8220*/  ISETP.NE.AND P0, PT, R2, 0x1, PT ;  /* 0x000000010200780c */ /* 0x000fe20003f05270 */
[----:B------:R-:W-:Y:S01]  /*8230*/  IMAD.MOV R14, RZ, RZ, -R14 ;  /* 0x000000ffff0e7224 */ /* 0x000fe200078e0a0e */
[----:B--2---:R-:W-:Y:S02]  /*8240*/  SHF.R.U64 R0, R4, R24, R5 ;  /* 0x0000001804007219 */ /* 0x004fe40000001205 */
[----:B------:R-:W-:Y:S02]  /*8250*/  LOP3.LUT R3, R10, R99, RZ, 0xc0, !PT ;  /* 0x000000630a037212 */ /* 0x000fe400078ec0ff */
[----:B------:R-:W-:Y:S01]  /*8260*/  LOP3.LUT R6, R13, R98, RZ, 0xc0, !PT ;  /* 0x000000620d067212 */ /* 0x000fe200078ec0ff */
[----:B------:R-:W-:Y:S02]  /*8270*/  IMAD.MOV R4, RZ, RZ, -R0 ;  /* 0x000000ffff047224 */ /* 0x000fe400078e0a00 */
[----:B------:R-:W-:Y:S02]  /*8280*/  IMAD R0, R94, R0, R3 ;  /* 0x000000005e007224 */ /* 0x000fe400078e0203 */
[----:B-1----:R-:W-:-:S02]  /*8290*/  IMAD R3, R4, R28, R15 ;  /* 0x0000001c04037224 */ /* 0x002fc400078e020f */
[----:B------:R-:W-:Y:S02]  /*82a0*/  @P0 IMAD R25, R21, R14, R20 ;  /* 0x0000000e15190224 */ /* 0x000fe400078e0214 */
[----:B0-----:R-:W-:Y:S02]  /*82b0*/  IMAD R5, R3, R30, R6 ;  /* 0x0000001e03057224 */ /* 0x001fe400078e0206 */
[----:B------:R-:W-:Y:S02]  /*82c0*/  IMAD R0, R0, R29, R25 ;  /* 0x0000001d00007224 */ /* 0x000fe400078e0219 */
[----:B------:R-:W-:-:S03]  /*82d0*/  IMAD.MOV.U32 R4, RZ, RZ, 0x1 ;  /* 0x00000001ff047424 */ /* 0x000fc600078e00ff */
[----:B------:R-:W-:Y:S02]  /*82e0*/  SEL R101, R5, R0, !P0 ;  /* 0x0000000005657207 */ /* 0x000fe40004000000 */
[----:B------:R-:W-:Y:S02]  /*82f0*/  PRMT R3, R4, 0x7610, R3 ;  /* 0x0000761004037816 */ /* 0x000fe40000000003 */
[----:B------:R-:W-:-:S07]  /*8300*/  SEL R0, R0, R5, !P0 ;  /* 0x0000000500007207 */ /* 0x000fce0004000000 */
.L_x_153:
[----:B------:R-:W-:Y:S01]  /*8310*/  UIADD3 UR40, UR41, UR40, URZ ;  /* 0x0000002829287290 */ /* 0x000fe2000fffe03f */
[----:B------:R-:W-:Y:S01]  /*8320*/  LOP3.LUT P0, RZ, R3, 0xff, RZ, 0xc0, !PT ;  /* 0x000000ff03ff7812 */ /* 0x000fe2000780c0ff */
[----:B------:R-:W-:Y:S02]  /*8330*/  IMAD.MOV.U32 R111, RZ, RZ, R0 ;  /* 0x000000ffff6f7224 */ /* 0x000fe400078e0000 */
[----:B------:R-:W-:Y:S02]  /*8340*/  USHF.R.U32.HI UR4, URZ, 0x2, UR40 ;  /* 0x000000023f047899 */ /* 0x000fe40008011628 */
[----:B------:R-:W-:Y:S02]  /*8350*/  UISETP.GT.U32.AND UP1, UPT, UR40, 0x3, UPT ;  /* 0x000000032800788c */ /* 0x000fe4000bf24070 */
[----:B------:R-:W-:Y:S02]  /*8360*/  ULOP3.LUT UR4, UR4, 0x1, URZ, 0xc0, !UPT ;  /* 0x0000000104047892 */ /* 0x000fe4000f8ec03f */
[----:B------:R-:W-:-:S02]  /*8370*/  UISETP.LT.U32.AND UP1, UPT, UR41, 0x4, UP1 ;  /* 0x000000042900788c */ /* 0x000fc40008f21070 */
[----:B------:R-:W-:Y:S02]  /*8380*/  UISETP.NE.U32.AND UP0, UPT, UR4, 0x1, UPT ;  /* 0x000000010400788c */ /* 0x000fe4000bf05070 */
[----:B------:R-:W-:Y:S02]  /*8390*/  USEL UR5, URZ, 0x1, !UP1 ;  /* 0x000000013f057887 */ /* 0x000fe4000c800000 */
[----:B------:R-:W-:Y:S02]  /*83a0*/  UISETP.GT.U32.AND UP0, UPT, UR41, 0x3, !UP0 ;  /* 0x000000032900788c */ /* 0x000fe4000c704070 */
[----:B------:R-:W-:Y:S02]  /*83b0*/  ULOP3.LUT UR40, UR40, 0x3, URZ, 0xc0, !UPT ;  /* 0x0000000328287892 */ /* 0x000fe4000f8ec03f */
[----:B------:R-:W-:-:S04]  /*83c0*/  USEL UR4, URZ, 0x1, !UP0 ;  /* 0x000000013f047887 */ /* 0x000fc8000c000000 */
[----:B------:R-:W-:Y:S01]  /*83d0*/  ULOP3.LUT UR36, UR4, UR36, UR5, 0x96, !UPT ;  /* 0x0000002404247292 */ /* 0x000fe2000f8e9605 */
[----:B------:R-:W-:Y:S11]  /*83e0*/  @P0 BRA `(.L_x_156) ;  /* 0xffffff8c00840947 */ /* 0x000ff6000383ffff */
[----:B------:R-:W-:Y:S05]  /*83f0*/  EXIT ;  /* 0x000000000000794d */ /* 0x000fea0003800000 */
.L_x_3:
        /* <DEDUP_REMOVED lines=26> */
.L_x_158:
[--C-:B------:R-:W-:Y:S01]  /*85a0*/  SHF.R.U64 R14, R12, R20, R13.reuse ;  /* 0x000000140c0e7219 */ /* 0x100fe2000000120d */
[----:B------:R-:W0:Y:S01]  /*85b0*/  LDC R24, c[0x0][0x618] ;  /* 0x00018600ff187b82 */ /* 0x000e220000000800 */
[----:B------:R-:W-:Y:S01]  /*85c0*/  I2FP.F32.U32 R8, R6 ;  /* 0x0000000600087245 */ /* 0x000fe20000201000 */
[----:B------:R-:W-:Y:S01]  /*85d0*/  ULDC UR4, c[0x0][0x150] ;  /* 0x0000540000047ab9 */ /* 0x000fe20000000800 */
[----:B------:R-:W-:Y:S02]  /*85e0*/  SHF.R.U32.HI R7, RZ, R20, R13 ;  /* 0x00000014ff077219 */ /* 0x000fe4000001160d */
[----:B------:R-:W-:Y:S01]  /*85f0*/  IADD3 R11, P0, RZ, -R14, RZ ;  /* 0x8000000eff0b7210 */ /* 0x000fe20007f1e0ff */
[----:B------:R-:W-:Y:S01]  /*8600*/  FMUL R13, R8, UR4 ;  /* 0x00000004080d7c20 */ /* 0x000fe20008400000 */
[----:B------:R-:W-:Y:S01]  /*8610*/  ULDC UR4, c[0x0][0x154] ;  /* 0x0000550000047ab9 */ /* 0x000fe20000000800 */
[----:B------:R-:W1:Y:S02]  /*8620*/  LDC.64 R26, c[0x0][0x640] ;  /* 0x00019000ff1a7b82 */ /* 0x000e640000000a00 */
[----:B------:R-:W-:-:S02]  /*8630*/  IMAD.X R7, RZ, RZ, ~R7, P0 ;  /* 0x000000ffff077224 */ /* 0x000fc400000e0e07 */
[----:B------:R-:W2:Y:S01]  /*8640*/  F2I.U32.TRUNC.NTZ R13, R13 ;  /* 0x0000000d000d7305 */ /* 0x000ea2000020f000 */
[----:B------:R-:W-:-:S03]  /*8650*/  IMAD.WIDE.U32 R8, R11, R22, R16 ;  /* 0x000000160b087225 */ /* 0x000fc600078e0010 */
[----:B------:R-:W3:Y:S01]  /*8660*/  LDC R15, c[0x0][0x144] ;  /* 0x00005100ff0f7b82 */ /* 0x000ee20000000800 */
[----:B------:R-:W-:-:S04]  /*8670*/  IMAD R10, R7, R22, RZ ;  /* 0x00000016070a7224 */ /* 0x000fc800078e02ff */
[----:B------:R-:W-:Y:S02]  /*8680*/  IMAD R7, R11, R23, R10 ;  /* 0x000000170b077224 */ /* 0x000fe400078e020a */
[----:B------:R-:W-:Y:S01]  /*8690*/  IMAD.MOV.U32 R10, RZ, RZ, -0x1 ;  /* 0xffffffffff0a7424 */ /* 0x000fe200078e00ff */
[----:B------:R-:W4:Y:S01]  /*86a0*/  LDC R20, c[0x0][0x608] ;  /* 0x00018200ff147b82 */ /* 0x000f220000000800 */
[----:B------:R-:W-:Y:S01]  /*86b0*/  IMAD.IADD R7, R9, 0x1, R7 ;  /* 0x0000000109077824 */ /* 0x000fe200078e0207 */
[----:B------:R-:W-:-:S04]  /*86c0*/  I2FP.F32.U32 R9, R3 ;  /* 0x0000000300097245 */ /* 0x000fc80000201000 */
[-C--:B0-----:R-:W-:Y:S01]  /*86d0*/  SHF.R.U64 R12, R8, R24.reuse, R7 ;  /* 0x00000018080c7219 */ /* 0x081fe20000001207 */
[----:B--2---:R-:W-:Y:S01]  /*86e0*/  IMAD.MOV R8, RZ, RZ, -R13 ;  /* 0x000000ffff087224 */ /* 0x004fe200078e0a0d */
[----:B------:R-:W0:Y:S01]  /*86f0*/  LDC R11, c[0x0][0x658] ;  /* 0x00019600ff0b7b82 */ /* 0x000e220000000800 */
[----:B-1----:R-:W-:Y:S01]  /*8700*/  ISETP.NE.U32.AND P0, PT, R26, RZ, PT ;  /* 0x000000ff1a00720c */ /* 0x002fe20003f05070 */
[----:B------:R-:W-:Y:S01]  /*8710*/  FMUL R9, R9, UR4 ;  /* 0x0000000409097c20 */ /* 0x000fe20008400000 */
[----:B------:R-:W-:Y:S02]  /*8720*/  SHF.R.U32.HI R7, RZ, R24, R7 ;  /* 0x00000018ff077219 */ /* 0x000fe40000011607 */
[----:B------:R-:W-:-:S03]  /*8730*/  ISETP.NE.AND.EX P0, PT, R27, RZ, PT, P0 ;  /* 0x000000ff1b00720c */ /* 0x000fc60003f05300 */
[----:B------:R-:W1:Y:S01]  /*8740*/  LDC R22, c[0x0][0x148] ;  /* 0x00005200ff167b82 */ /* 0x000e620000000800 */
[----:B---3--:R-:W-:Y:S02]  /*8750*/  IMAD R23, R15, R8, R6 ;  /* 0x000000080f177224 */ /* 0x008fe400078e0206 */
[----:B------:R-:W-:-:S05]  /*8760*/  IMAD.MOV.U32 R8, RZ, RZ, 0x1 ;  /* 0x00000001ff087424 */ /* 0x000fca00078e00ff */
[----:B------:R-:W2:Y:S01]  /*8770*/  LDC R21, c[0x0][0x600] ;  /* 0x00018000ff157b82 */ /* 0x000ea20000000800 */
[-CC-:B----4-:R-:W-:Y:S02]  /*8780*/  SHF.R.U64 R15, R12, R20.reuse, R7.reuse ;  /* 0x000000140c0f7219 */ /* 0x190fe40000001207 */
[----:B------:R-:W-:Y:S02]  /*8790*/  SHF.R.U32.HI R6, RZ, R20, R7 ;  /* 0x00000014ff067219 */ /* 0x000fe40000011607 */
[----:B------:R3:W4:Y:S03]  /*87a0*/  F2I.U32.TRUNC.NTZ R20, R9 ;  /* 0x0000000900147305 */ /* 0x000726000020f000 */
[----:B------:R-:W1:Y:S01]  /*87b0*/  LDC R25, c[0x0][0x648] ;  /* 0x00019200ff197b82 */ /* 0x000e620000000800 */
[-C--:B0-----:R-:W-:Y:S02]  /*87c0*/  SHF.R.U64 R19, R15, R11.reuse, R6 ;  /* 0x0000000b0f137219 */ /* 0x081fe40000001206 */
[----:B------:R-:W-:-:S02]  /*87d0*/  SHF.L.U32 R10, R10, R11, RZ ;  /* 0x0000000b0a0a7219 */ /* 0x000fc400000006ff */
[-C--:B------:R-:W-:Y:S01]  /*87e0*/  SHF.R.U32.HI R7, RZ, R11.reuse, R6 ;  /* 0x0000000bff077219 */ /* 0x080fe20000011606 */
[----:B------:R-:W-:Y:S01]  /*87f0*/  IMAD.MOV.U32 R6, RZ, RZ, R19 ;  /* 0x000000ffff067224 */ /* 0x000fe200078e0013 */
[----:B------:R-:W-:Y:S01]  /*8800*/  SHF.L.U32 R24, R8, R11, RZ ;  /* 0x0000000b08187219 */ /* 0x000fe200000006ff */
[----:B------:R-:W0:Y:S01]  /*8810*/  LDC R28, c[0x0][0x638] ;  /* 0x00018e00ff1c7b82 */ /* 0x000e220000000800 */
[----:B------:R-:W-:-:S07]  /*8820*/  LOP3.LUT R30, RZ, R10, RZ, 0x33, !PT ;  /* 0x0000000aff1e7212 */ /* 0x000fce00078e33ff */
[----:B------:R-:W0:Y:S01]  /*8830*/  LDC R29, c[0x0][0x610] ;  /* 0x00018400ff1d7b82 */ /* 0x000e220000000800 */
[----:B---34-:R-:W-:Y:S05]  /*8840*/  @!P0 BRA `(.L_x_159) ;  /* 0x0000000000288947 */ /* 0x018fea0003800000 */
        /* <DEDUP_REMOVED lines=10> */
.L_x_159:
[----:B------:R-:W-:Y:S01]  /*88f0*/  ISETP.NE.AND P0, PT, R2, 0x1, PT ;  /* 0x000000010200780c */ /* 0x000fe20003f05270 */
[----:B--2---:R-:W-:Y:S01]  /*8900*/  VIADD R9, R21, 0xffffffff ;  /* 0xffffffff15097836 */ /* 0x004fe20000000000 */
[----:B-1----:R-:W-:Y:S01]  /*8910*/  SHF.R.U64 R7, R6, R25, R7 ;  /* 0x0000001906077219 */ /* 0x002fe20000001207 */
[----:B------:R-:W-:Y:S01]  /*8920*/  IMAD.MOV R20, RZ, RZ, -R20 ;  /* 0x000000ffff147224 */ /* 0x000fe200078e0a14 */
[----:B------:R-:W-:Y:S02]  /*8930*/  LOP3.LUT R6, R15, R30, RZ, 0xc0, !PT ;  /* 0x0000001e0f067212 */ /* 0x000fe400078ec0ff */
[----:B------:R-:W-:Y:S01]  /*8940*/  LOP3.LUT R12, R12, R9, RZ, 0xc0, !PT ;  /* 0x000000090c0c7212 */ /* 0x000fe200078ec0ff */
[----:B------:R-:W-:Y:S02]  /*8950*/  IMAD.MOV R8, RZ, RZ, -R7 ;  /* 0x000000ffff087224 */ /* 0x000fe400078e0a07 */
[----:B------:R-:W-:Y:S02]  /*8960*/  IMAD R6, R24, R7, R6 ;  /* 0x0000000718067224 */ /* 0x000fe400078e0206 */
[----:B------:R-:W-:-:S02]  /*8970*/  IMAD.MOV.U32 R9, RZ, RZ, 0x1 ;  /* 0x00000001ff097424 */ /* 0x000fc400078e00ff */
[----:B------:R-:W-:Y:S02]  /*8980*/  @P0 IMAD R23, R22, R20, R3 ;  /* 0x0000001416170224 */ /* 0x000fe400078e0203 */
[----:B0-----:R-:W-:Y:S02]  /*8990*/  IMAD R3, R8, R28, R19 ;  /* 0x0000001c08037224 */ /* 0x001fe400078e0213 */
[----:B------:R-:W-:Y:S02]  /*89a0*/  IMAD R13, R6, R29, R23 ;  /* 0x0000001d060d7224 */ /* 0x000fe400078e0217 */
[----:B------:R-:W-:Y:S02]  /*89b0*/  IMAD R6, R3, R21, R12 ;  /* 0x0000001503067224 */ /* 0x000fe400078e020c */
[----:B------:R-:W-:-:S03]  /*89c0*/  IMAD.MOV.U32 R8, RZ, RZ, R14 ;  /* 0x000000ffff087224 */ /* 0x000fc600078e000e */
[----:B------:R-:W-:Y:S02]  /*89d0*/  SEL R20, R6, R13, !P0 ;  /* 0x0000000d06147207 */ /* 0x000fe40004000000 */
[----:B------:R-:W-:-:S07]  /*89e0*/  SEL R13, R13, R6, !P0 ;  /* 0x000000060d0d7207 */ /* 0x000fce0004000000 */
.L_x_157:
[----:B------:R-:W-:-:S08]  /*89f0*/  NOP ;  /* 0x0000000000007918 */ /* 0x000fd00000000000 */
[----:B------:R-:W0:-:S00]  /*8a00*/  USETMAXREG.DEALLOC.CTAPOOL 0x28 ;  /* 0x00000028000079c8 */ /* 0x000e0000080e0500 */
[----:B0-----:R-:W-:-:S13]  /*8a10*/  ISETP.NE.AND P0, PT, R0, RZ, PT ;  /* 0x000000ff0000720c */ /* 0x001fda0003f05270 */
[----:B------:R-:W-:Y:S05]  /*8a20*/  @P0 EXIT ;  /* 0x000000000000094d */ /* 0x000fea0003800000 */
[----:B------:R-:W-:Y:S01]  /*8a30*/  LOP3.LUT P0, RZ, R9, 0xff, RZ, 0xc0, !PT ;  /* 0x000000ff09ff7812 */ /* 0x000fe2000780c0ff */
[----:B------:R-:W-:Y:S02]  /*8a40*/  IMAD.MOV.U32 R0, RZ, RZ, 0x1 ;  /* 0x00000001ff007424 */ /* 0x000fe400078e00ff */
[----:B------:R-:W-:-:S10]  /*8a50*/  IMAD.MOV.U32 R3, RZ, RZ, RZ ;  /* 0x000000ffff037224 */ /* 0x000fd400078e00ff */
[----:B------:R-:W-:Y:S05]  /*8a60*/  @!P0 BRA `(.L_x_160) ;  /* 0x0000000c00a48947 */ /* 0x000fea0003800000 */
[----:B------:R-:W0:Y:S01]  /*8a70*/  LDC R0, c[0x0][0x28c] ;  /* 0x0000a300ff007b82 */ /* 0x000e220000000800 */
[----:B------:R-:W-:Y:S01]  /*8a80*/  LOP3.LUT P0, RZ, R4, 0x1f, RZ, 0xc0, !PT ;  /* 0x0000001f04ff7812 */ /* 0x000fe2000780c0ff */
[----:B------:R-:W-:Y:S01]  /*8a90*/  ULDC UR21, c[0x0][0x658] ;  /* 0x0001960000157ab9 */ /* 0x000fe20000000800 */
[----:B------:R-:W-:Y:S01]  /*8aa0*/  UMOV UR4, 0xffffffff ;  /* 0xffffffff00047882 */ /* 0x000fe20000000000 */
[----:B------:R-:W-:Y:S01]  /*8ab0*/  BSSY B0, `(.L_x_160) ;  /* 0x00000e4000007945 */ /* 0x000fe20003800000 */
[----:B------:R-:W-:Y:S01]  /*8ac0*/  USHF.L.U32 UR4, UR4, UR21, URZ ;  /* 0x0000001504047299 */ /* 0x000fe2000800063f */
[C---:B------:R-:W-:Y:S01]  /*8ad0*/  ISETP.NE.AND P2, PT, R5.reuse, RZ, PT ;  /* 0x000000ff0500720c */ /* 0x040fe20003f45270 */
[----:B------:R-:W-:Y:S01]  /*8ae0*/  IMAD.MOV.U32 R11, RZ, RZ, 0x1 ;  /* 0x00000001ff0b7424 */ /* 0x000fe200078e00ff */
[----:B------:R-:W-:Y:S01]  /*8af0*/  ISETP.NE.OR P0, PT, R5, RZ, !P0 ;  /* 0x000000ff0500720c */ /* 0x000fe20004705670 */
[----:B------:R-:W-:Y:S01]  /*8b00*/  ULDC UR13, c[0x0][0x600] ;  /* 0x00018000000d7ab9 */ /* 0x000fe20000000800 */
[----:B------:R-:W-:Y:S01]  /*8b10*/  LOP3.LUT R19, R18, 0x2, RZ, 0xfc, !PT ;  /* 0x0000000212137812 */ /* 0x000fe200078efcff */
[----:B------:R-:W-:Y:S01]  /*8b20*/  UMOV UR5, 0x1 ;  /* 0x0000000100057882 */ /* 0x000fe20000000000 */
[----:B------:R-:W-:-:S02]  /*8b30*/  UIADD3 UR13, UR13, -0x1, URZ ;  /* 0xffffffff0d0d7890 */ /* 0x000fc4000fffe03f */
[----:B------:R-:W-:Y:S02]  /*8b40*/  USHF.L.U32 UR21, UR5, UR21, URZ ;  /* 0x0000001505157299 */ /* 0x000fe4000800063f */
[----:B------:R-:W-:Y:S01]  /*8b50*/  ULOP3.LUT UR29, URZ, UR4, URZ, 0x33, !UPT ;  /* 0x000000043f1d7292 */ /* 0x000fe2000f8e333f */
[----:B------:R-:W-:Y:S01]  /*8b60*/  ULDC.64 UR14, c[0x0][0x198] ;  /* 0x00006600000e7ab9 */ /* 0x000fe20000000a00 */
[----:B0-----:R-:W-:-:S05]  /*8b70*/  VIADD R0, R0, 0x7f ;  /* 0x0000007f00007836 */ /* 0x001fca0000000000 */
[----:B------:R-:W-:-:S04]  /*8b80*/  SHF.R.S32.HI R3, RZ, 0x1f, R0 ;  /* 0x0000001fff037819 */ /* 0x000fc80000011400 */
[----:B------:R-:W-:Y:S01]  /*8b90*/  LEA.HI R3, R3, R0, RZ, 0x7 ;  /* 0x0000000003037211 */ /* 0x000fe200078f38ff */
[----:B------:R-:W-:-:S03]  /*8ba0*/  IMAD.MOV.U32 R0, RZ, RZ, 0x1 ;  /* 0x00000001ff007424 */ /* 0x000fc600078e00ff */
[----:B------:R-:W-:Y:S01]  /*8bb0*/  SHF.R.S32.HI R12, RZ, 0x7, R3 ;  /* 0x00000007ff0c7819 */ /* 0x000fe20000011403 */
[----:B------:R-:W-:-:S04]  /*8bc0*/  IMAD.MOV.U32 R3, RZ, RZ, RZ ;  /* 0x000000ffff037224 */ /* 0x000fc800078e00ff */
[----:B------:R-:W-:-:S07]  /*8bd0*/  VIADD R10, R12, 0x1 ;  /* 0x000000010c0a7836 */ /* 0x000fce0000000000 */
.L_x_172:
[----:B------:R-:W-:-:S03]  /*8be0*/  UMOV UR4, 0xffffffff ;  /* 0xffffffff00047882 */ /* 0x000fc60000000000 */
[----:B------:R-:W-:Y:S05]  /*8bf0*/  BRA.DIV UR4, `(.L_x_161) ;  /* 0x00000012042c7947 */ /* 0x000fea000b800000 */
[----:B------:R-:W-:-:S13]  /*8c00*/  ELECT P6, URZ, PT ;  /* 0x00000000003f782f */ /* 0x000fda00038c0000 */
.L_x_183:
[----:B------:R-:W0:Y:S01]  /*8c10*/  LDC R4, c[0x0][0x28c] ;  /* 0x0000a300ff047b82 */ /* 0x000e220000000800 */
[----:B------:R-:W-:Y:S01]  /*8c20*/  BSSY B1, `(.L_x_162) ;  /* 0x0000059000017945 */ /* 0x000fe20003800000 */
[----:B0-----:R-:W-:-:S13]  /*8c30*/  ISETP.LT.OR P6, PT, R4, 0x1, !P6 ;  /* 0x000000010400780c */ /* 0x001fda00077c1670 */
[----:B------:R-:W-:Y:S05]  /*8c40*/  @P6 BRA `(.L_x_163) ;  /* 0x0000000400586947 */ /* 0x000fea0003800000 */
[----:B------:R-:W-:Y:S02]  /*8c50*/  IMAD.SHL.U32 R13, R13, 0x100, RZ ;  /* 0x000001000d0d7824 */ /* 0x000fe400078e00ff */
[----:B------:R-:W-:Y:S02]  /*8c60*/  IMAD.SHL.U32 R20, R20, 0x40, RZ ;  /* 0x0000004014147824 */ /* 0x000fe400078e00ff */
[----:B------:R-:W-:Y:S02]  /*8c70*/  IMAD.MOV.U32 R21, RZ, RZ, RZ ;  /* 0x000000ffff157224 */ /* 0x000fe400078e00ff */
[----:B------:R-:W-:Y:S02]  /*8c80*/  IMAD.MOV.U32 R4, RZ, RZ, R10 ;  /* 0x000000ffff047224 */ /* 0x000fe400078e000a */
[----:B------:R-:W-:Y:S02]  /*8c90*/  IMAD.MOV.U32 R5, RZ, RZ, R0 ;  /* 0x000000ffff057224 */ /* 0x000fe400078e0000 */
[----:B------:R-:W-:-:S07]  /*8ca0*/  IMAD.MOV.U32 R6, RZ, RZ, R3 ;  /* 0x000000ffff067224 */ /* 0x000fce00078e0003 */
.L_x_167:
[----:B------:R-:W0:Y:S01]  /*8cb0*/  S2R R14, SR_CgaCtaId ;  /* 0x00000000000e7919 */ /* 0x000e220000008800 */
[----:B------:R-:W-:Y:S01]  /*8cc0*/  MOV R7, 0x400 ;  /* 0x0000040000077802 */ /* 0x000fe20000000f00 */
[----:B------:R-:W1:Y:S03]  /*8cd0*/  @!P2 LDC R9, c[0x0][0x500] ;  /* 0x00014000ff09ab82 */ /* 0x000e660000000800 */
[----:B0-----:R-:W-:Y:S02]  /*8ce0*/  LEA R15, R14, R7, 0x18 ;  /* 0x000000070e0f7211 */ /* 0x001fe400078ec0ff */
[----:B------:R-:W-:-:S03]  /*8cf0*/  SHF.L.U32 R7, R5, 0x1f, RZ ;  /* 0x0000001f05077819 */ /* 0x000fc600000006ff */
[----:B------:R-:W-:-:S04]  /*8d00*/  IMAD R14, R6, 0x8, R15 ;  /* 0x00000008060e7824 */ /* 0x000fc800078e020f */
[----:B------:R-:W0:Y:S02]  /*8d10*/  SYNCS.PHASECHK.TRANS64.TRYWAIT P1, [R14+URZ+0x20], R7 ;  /* 0x000020070e0075a7 */ /* 0x000e24000802017f */
[----:B01----:R-:W-:Y:S05]  /*8d20*/  @!P1 BRA `(.L_x_164) ;  /* 0x0000001000009947 */ /* 0x003fea0003800000 */
.L_x_184:
[----:B0-----:R-:W-:Y:S01]  /*8d30*/  PRMT R7, R19, 0x9910, RZ ;  /* 0x0000991013077816 */ /* 0x001fe200000000ff */
[----:B------:R0:W-:Y:S03]  /*8d40*/  @!P2 SYNCS.ARRIVE.TRANS64 RZ, [R14+URZ], R9 ;  /* 0x000000090effa9a7 */ /* 0x0001e6000800003f */
[----:B------:R-:W-:-:S13]  /*8d50*/  ISETP.NE.AND P1, PT, R7, 0x2, PT ;  /* 0x000000020700780c */ /* 0x000fda0003f25270 */
[----:B0-----:R-:W-:Y:S05]  /*8d60*/  @P1 BRA `(.L_x_165) ;  /* 0x0000000000041947 */ /* 0x001fea0003800000 */
[----:B------:R-:W-:Y:S01]  /*8d70*/  BPT.TRAP 0x1 ;  /* 0x000000040000795c */ /* 0x000fe20000300000 */
.L_x_165:
[----:B------:R-:W-:Y:S05]  /*8d80*/  @P0 BRA `(.L_x_166) ;  /* 0x0000000000040947 */ /* 0x000fea0003800000 */
[----:B------:R-:W-:Y:S01]  /*8d90*/  BPT.TRAP 0x1 ;  /* 0x000000040000795c */ /* 0x000fe20000300000 */
.L_x_166:
[C-C-:B------:R-:W-:Y:S01]  /*8da0*/  IMAD R7, R6.reuse, 0x20000, R15.reuse ;  /* 0x0002000006077824 */ /* 0x140fe200078e020f */
[----:B------:R-:W-:Y:S01]  /*8db0*/  R2UR UR10, R21 ;  /* 0x00000000150a72ca */ /* 0x000fe200000e0000 */
[----:B------:R-:W-:Y:S01]  /*8dc0*/  IMAD R15, R6, 0x8000, R15 ;  /* 0x00008000060f7824 */ /* 0x000fe200078e020f */
[----:B------:R-:W-:Y:S01]  /*8dd0*/  R2UR UR9, R14 ;  /* 0x000000000e0972ca */ /* 0x000fe200000e0000 */
[----:B------:R-:W-:Y:S01]  /*8de0*/  UIADD3 UR22, UP0, UR14, 0xf0, URZ ;  /* 0x000000f00e167890 */ /* 0x000fe2000ff1e03f */
[----:B------:R-:W-:Y:S01]  /*8df0*/  R2UR UR40, R7 ;  /* 0x00000000072872ca */ /* 0x000fe200000e0000 */
[----:B------:R-:W-:Y:S01]  /*8e00*/  VIADD R4, R4, 0xffffffff ;  /* 0xffffffff04047836 */ /* 0x000fe20000000000 */
[----:B------:R-:W-:Y:S01]  /*8e10*/  R2UR UR18, R15 ;  /* 0x000000000f1272ca */ /* 0x000fe200000e0000 */
[----:B------:R-:W-:Y:S01]  /*8e20*/  UIADD3.X UR23, URZ, UR15, URZ, UP0, !UPT ;  /* 0x0000000f3f177290 */ /* 0x000fe200087fe43f */
[----:B------:R-:W-:Y:S01]  /*8e30*/  R2UR UR11, R13 ;  /* 0x000000000d0b72ca */ /* 0x000fe200000e0000 */
[----:B------:R-:W-:Y:S01]  /*8e40*/  UIADD3 UR6, UP1, UR14, 0x1f0, URZ ;  /* 0x000001f00e067890 */ /* 0x000fe2000ff3e03f */
[----:B------:R-:W-:Y:S01]  /*8e50*/  R2UR UR12, R8 ;  /* 0x00000000080c72ca */ /* 0x000fe200000e0000 */
[----:B------:R-:W-:Y:S01]  /*8e60*/  UMOV UR4, 0x0 ;  /* 0x0000000000047882 */ /* 0x000fe20000000000 */
[----:B------:R-:W-:Y:S01]  /*8e70*/  R2UR UR35, R20 ;  /* 0x00000000142372ca */ /* 0x000fe200000e0000 */
[----:B------:R-:W-:Y:S01]  /*8e80*/  UIADD3 UR58, UR10, 0x20, URZ ;  /* 0x000000200a3a7890 */ /* 0x000fe2000fffe03f */
[----:B------:R-:W-:Y:S01]  /*8e90*/  ISETP.GT.AND P3, PT, R4, 0x1, PT ;  /* 0x000000010400780c */ /* 0x000fe20003f64270 */
[----:B------:R-:W-:Y:S01]  /*8ea0*/  UIADD3 UR50, UR10, 0x40, URZ ;  /* 0x000000400a327890 */ /* 0x000fe2000fffe03f */
[----:B------:R-:W-:Y:S01]  /*8eb0*/  VIADD R6, R6, 0x1 ;  /* 0x0000000106067836 */ /* 0x000fe20000000000 */
[----:B------:R-:W-:Y:S01]  /*8ec0*/  UIADD3 UR8, UR40, 0x100, URZ ;  /* 0x0000010028087890 */ /* 0x000fe2000fffe03f */
[----:B------:R-:W-:Y:S01]  /*8ed0*/  VIADD R21, R21, 0x80 ;  /* 0x0000008015157836 */ /* 0x000fe20000000000 */
[----:B------:R-:W-:-:S02]  /*8ee0*/  UIADD3 UR56, UR40, 0x8100, URZ ;  /* 0x0000810028387890 */ /* 0x000fc4000fffe03f */
[----:B------:R-:W-:Y:S01]  /*8ef0*/  UIADD3 UR48, UR40, 0x10100, URZ ;  /* 0x0001010028307890 */ /* 0x000fe2000fffe03f */
[C---:B------:R-:W-:Y:S01]  /*8f00*/  ISETP.NE.AND P1, PT, R6.reuse, 0x4, PT ;  /* 0x000000040600780c */ /* 0x040fe20003f25270 */
[----:B------:R-:W-:Y:S02]  /*8f10*/  UIADD3 UR42, UR10, 0x60, URZ ;  /* 0x000000600a2a7890 */ /* 0x000fe4000fffe03f */
[----:B------:R-:W-:Y:S01]  /*8f20*/  UIADD3 UR40, UR40, 0x18100, URZ ;  /* 0x0001810028287890 */ /* 0x000fe2000fffe03f */
[----:B------:R-:W-:Y:S01]  /*8f30*/  SEL R14, RZ, 0x1, P1 ;  /* 0x00000001ff0e7807 */ /* 0x000fe20000800000 */
[----:B------:R-:W-:Y:S01]  /*8f40*/  UMOV UR5, 0x10000000 ;  /* 0x1000000000057882 */ /* 0x000fe20000000000 */
[----:B------:R-:W-:Y:S01]  /*8f50*/  UIADD3.X UR7, URZ, UR15, URZ, UP1, !UPT ;  /* 0x0000000f3f077290 */ /* 0x000fe20008ffe43f */
[----:B------:R0:W-:Y:S01]  /*8f60*/  UTMALDG.3D [UR8], [UR22], desc[UR4] ;  /* 0x00000408160075b4 */ /* 0x0001e20008011000 */
[----:B------:R-:W-:Y:S01]  /*8f70*/  UIADD3 UR32, UR18, 0x80100, URZ ;  /* 0x0008010012207890 */ /* 0x000fe2000fffe03f */
[----:B------:R-:W-:Y:S01]  /*8f80*/  LOP3.LUT R5, R5, R14, RZ, 0x3c, !PT ;  /* 0x0000000e05057212 */ /* 0x000fe200078e3cff */
[----:B------:R-:W-:Y:S01]  /*8f90*/  UIADD3 UR24, UR18, 0x82100, URZ ;  /* 0x0008210012187890 */ /* 0x000fe2000fffe03f */
[----:B------:R-:W-:Y:S01]  /*8fa0*/  SEL R6, R6, RZ, P1 ;  /* 0x000000ff06067207 */ /* 0x000fe20000800000 */
[----:B------:R-:W-:Y:S01]  /*8fb0*/  UIADD3 UR16, UR18, 0x84100, URZ ;  /* 0x0008410012107890 */ /* 0x000fe2000fffe03f */
[----:B------:R-:W-:Y:S01]  /*8fc0*/  UMOV UR57, UR9 ;  /* 0x0000000900397c82 */ /* 0x000fe20008000000 */
        /* <DEDUP_REMOVED lines=8> */
[----:B------:R1:W-:Y:S01]  /*9050*/  UTMALDG.3D [UR56], [UR22], desc[UR4] ;  /* 0x00000438160075b4 */ /* 0x0003e20008011000 */
[----:B------:R-:W-:Y:S01]  /*9060*/  UMOV UR33, UR9 ;  /* 0x0000000900217c82 */ /* 0x000fe20008000000 */
[----:B------:R-:W-:Y:S01]  /*9070*/  UMOV UR34, UR10 ;  /* 0x0000000a00227c82 */ /* 0x000fe20008000000 */
[----:B------:R-:W-:Y:S01]  /*9080*/  UMOV UR36, UR12 ;  /* 0x0000000c00247c82 */ /* 0x000fe20008000000 */
[----:B------:R-:W-:Y:S01]  /*9090*/  UMOV UR25, UR9 ;  /* 0x0000000900197c82 */ /* 0x000fe20008000000 */
[----:B------:R-:W-:Y:S01]  /*90a0*/  UMOV UR27, UR35 ;  /* 0x00000023001b7c82 */ /* 0x000fe20008000000 */
[----:B------:R-:W-:Y:S01]  /*90b0*/  UMOV UR28, UR12 ;  /* 0x0000000c001c7c82 */ /* 0x000fe20008000000 */
[----:B------:R-:W-:Y:S01]  /*90c0*/  UMOV UR26, UR58 ;  /* 0x0000003a001a7c82 */ /* 0x000fe20008000000 */
[----:B0-----:R-:W-:Y:S01]  /*90d0*/  UIADD3 UR8, UR18, 0x86100, URZ ;  /* 0x0008610012087890 */ /* 0x001fe2000fffe03f */
[----:B------:R1:W-:Y:S01]  /*90e0*/  UTMALDG.3D [UR48], [UR22], desc[UR4] ;  /* 0x00000430160075b4 */ /* 0x0003e20008011000 */
[----:B------:R-:W-:Y:S01]  /*90f0*/  UMOV UR17, UR9 ;  /* 0x0000000900117c82 */ /* 0x000fe20008000000 */
[----:B------:R-:W-:Y:S01]  /*9100*/  UMOV UR19, UR35 ;  /* 0x0000002300137c82 */ /* 0x000fe20008000000 */
[----:B------:R-:W-:Y:S01]  /*9110*/  UMOV UR20, UR12 ;  /* 0x0000000c00147c82 */ /* 0x000fe20008000000 */
[----:B------:R-:W-:Y:S01]  /*9120*/  UMOV UR18, UR50 ;  /* 0x0000003200127c82 */ /* 0x000fe20008000000 */
[----:B------:R-:W-:Y:S01]  /*9130*/  UMOV UR11, UR35 ;  /* 0x00000023000b7c82 */ /* 0x000fe20008000000 */
[----:B------:R-:W-:Y:S01]  /*9140*/  UMOV UR10, UR42 ;  /* 0x0000002a000a7c82 */ /* 0x000fe20008000000 */
[----:B------:R1:W-:Y:S01]  /*9150*/  UTMALDG.3D [UR40], [UR22], desc[UR4] ;  /* 0x00000428160075b4 */ /* 0x0003e20008011000 */
[----:B------:R1:W-:Y:S01]  /*9160*/  UTMALDG.3D [UR32], [UR6], desc[UR4] ;  /* 0x00000420060075b4 */ /* 0x0003e20008011000 */
[----:B------:R1:W-:Y:S01]  /*9170*/  UTMALDG.3D [UR24], [UR6], desc[UR4] ;  /* 0x00000418060075b4 */ /* 0x0003e20008011000 */
[----:B------:R1:W-:Y:S01]  /*9180*/  UTMALDG.3D [UR16], [UR6], desc[UR4] ;  /* 0x00000410060075b4 */ /* 0x0003e20008011000 */
[----:B------:R1:W-:Y:S02]  /*9190*/  UTMALDG.3D [UR8], [UR6], desc[UR4] ;  /* 0x00000408060075b4 */ /* 0x0003e40008011000 */
[----:B-1----:R-:W-:Y:S05]  /*91a0*/  @P3 BRA `(.L_x_167) ;  /* 0xfffffff800c03947 */ /* 0x002fea000383ffff */
.L_x_163:
[----:B------:R-:W-:Y:S05]  /*91b0*/  BSYNC B1 ;  /* 0x0000000000017941 */ /* 0x000fea0003800000 */
.L_x_162:
[----:B------:R-:W-:Y:S01]  /*91c0*/  LOP3.LUT P3, RZ, R11, 0xff, RZ, 0xc0, !PT ;  /* 0x000000ff0bff7812 */ /* 0x000fe2000786c0ff */
[----:B------:R-:W-:Y:S01]  /*91d0*/  IMAD.IADD R3, R12, 0x1, R3 ;  /* 0x000000010c037824 */ /* 0x000fe200078e0203 */
[----:B------:R-:W-:Y:S01]  /*91e0*/  IADD3 R16, P4, R16, UR38, RZ ;  /* 0x0000002610107c10 */ /* 0x000fe2000ff9e0ff */
[----:B------:R-:W-:Y:S01]  /*91f0*/  ULDC.64 UR4, c[0x0][0x650] ;  /* 0x0001940000047ab9 */ /* 0x000fe20000000a00 */
[----:B------:R-:W-:Y:S01]  /*9200*/  BSSY B1, `(.L_x_168) ;  /* 0x000006c000017945 */ /* 0x000fe20003800000 */
[----:B------:R-:W-:Y:S01]  /*9210*/  IMAD.MOV.U32 R13, RZ, RZ, -0x1 ;  /* 0xffffffffff0d7424 */ /* 0x000fe200078e00ff */
[----:B------:R-:W-:Y:S01]  /*9220*/  ISETP.GT.U32.AND P1, PT, R3, 0x3, PT ;  /* 0x000000030300780c */ /* 0x000fe20003f24070 */
[----:B------:R-:W-:Y:S01]  /*9230*/  IMAD.MOV.U32 R20, RZ, RZ, -0x1 ;  /* 0xffffffffff147424 */ /* 0x000fe200078e00ff */
[----:B------:R-:W-:Y:S01]  /*9240*/  SHF.R.U32.HI R4, RZ, 0x2, R3 ;  /* 0x00000002ff047819 */ /* 0x000fe20000011603 */
[----:B------:R-:W-:Y:S01]  /*9250*/  IMAD.MOV.U32 R8, RZ, RZ, -0x1 ;  /* 0xffffffffff087424 */ /* 0x000fe200078e00ff */
[----:B------:R-:W-:-:S02]  /*9260*/  ISETP.LT.U32.AND P1, PT, R12, 0x4, P1 ;  /* 0x000000040c00780c */ /* 0x000fc40000f21070 */
[----:B------:R-:W-:Y:S01]  /*9270*/  IADD3.X R17, R17, UR37, RZ, P4, !PT ;  /* 0x0000002511117c10 */ /* 0x000fe2000a7fe4ff */
[----:B------:R-:W0:Y:S01]  /*9280*/  @P3 S2R R6, SR_CgaCtaId ;  /* 0x0000000000063919 */ /* 0x000e220000008800 */
[----:B------:R-:W-:Y:S02]  /*9290*/  @P3 MOV R5, 0x400 ;  /* 0x0000040000053802 */ /* 0x000fe40000000f00 */
[----:B------:R-:W-:Y:S02]  /*92a0*/  ISETP.GE.U32.AND P4, PT, R16, UR4, PT ;  /* 0x0000000410007c0c */ /* 0x000fe4000bf86070 */
[----:B------:R-:W-:Y:S02]  /*92b0*/  LOP3.LUT R4, R4, 0x1, RZ, 0xc0, !PT ;  /* 0x0000000104047812 */ /* 0x000fe400078ec0ff */
[----:B------:R-:W-:Y:S02]  /*92c0*/  LOP3.LUT R3, R3, 0x3, RZ, 0xc0, !PT ;  /* 0x0000000303037812 */ /* 0x000fe400078ec0ff */
[----:B------:R-:W-:-:S02]  /*92d0*/  PRMT R11, RZ, 0x7610, R11 ;  /* 0x00007610ff0b7816 */ /* 0x000fc4000000000b */
[----:B0-----:R-:W-:-:S04]  /*92e0*/  @P3 LEA R5, R6, R5, 0x18 ;  /* 0x0000000506053211 */ /* 0x001fc800078ec0ff */
[----:B------:R0:W-:Y:S01]  /*92f0*/  @P3 SYNCS.ARRIVE.TRANS64.A1T0 RZ, [R5+URZ+0x58], RZ ;  /* 0x000058ff05ff39a7 */ /* 0x0001e2000810003f */
[----:B------:R-:W-:-:S04]  /*9300*/  ISETP.NE.U32.AND P3, PT, R4, 0x1, PT ;  /* 0x000000010400780c */ /* 0x000fc80003f65070 */
[----:B------:R-:W-:Y:S02]  /*9310*/  ISETP.GT.U32.AND P3, PT, R12, 0x3, !P3 ;  /* 0x000000030c00780c */ /* 0x000fe40005f64070 */
[----:B0-----:R-:W-:Y:S02]  /*9320*/  SEL R5, RZ, 0x1, !P1 ;  /* 0x00000001ff057807 */ /* 0x001fe40004800000 */
[----:B------:R-:W-:Y:S02]  /*9330*/  ISETP.GE.U32.AND.EX P1, PT, R17, UR5, PT, P4 ;  /* 0x0000000511007c0c */ /* 0x000fe4000bf26140 */
[----:B------:R-:W-:-:S04]  /*9340*/  SEL R4, RZ, 0x1, !P3 ;  /* 0x00000001ff047807 */ /* 0x000fc80005800000 */
[----:B------:R-:W-:Y:S02]  /*9350*/  LOP3.LUT R0, R4, R0, R5, 0x96, !PT ;  /* 0x0000000004007212 */ /* 0x000fe400078e9605 */
[----:B------:R-:W-:-:S05]  /*9360*/  PRMT R4, RZ, 0x7610, R4 ;  /* 0x00007610ff047816 */ /* 0x000fca0000000004 */
[----:B------:R-:W-:Y:S05]  /*9370*/  @P1 BRA `(.L_x_169) ;  /* 0x0000000400501947 */ /* 0x000fea0003800000 */
[----:B------:R-:W-:Y:S01]  /*9380*/  ULDC.64 UR4, c[0x0][0x628] ;  /* 0x00018a0000047ab9 */ /* 0x000fe20000000a00 */
[----:B------:R-:W0:Y:S01]  /*9390*/  S2R R14, SR_CTAID.X ;  /* 0x00000000000e7919 */ /* 0x000e220000002500 */
[----:B------:R-:W-:Y:S01]  /*93a0*/  ISETP.NE.U32.AND P1, PT, RZ, UR4, PT ;  /* 0x00000004ff007c0c */ /* 0x000fe2000bf25070 */
[----:B------:R-:W-:Y:S01]  /*93b0*/  ULDC UR7, c[0x0][0x630] ;  /* 0x00018c0000077ab9 */ /* 0x000fe20000000800 */
[----:B------:R-:W-:Y:S01]  /*93c0*/  IMAD.MOV.U32 R4, RZ, RZ, R16 ;  /* 0x000000ffff047224 */ /* 0x000fe200078e0010 */
[----:B------:R-:W1:Y:S01]  /*93d0*/  S2R R13, SR_CTAID.Y ;  /* 0x00000000000d7919 */ /* 0x000e620000002600 */
[----:B------:R-:W-:Y:S01]  /*93e0*/  ISETP.NE.AND.EX P1, PT, RZ, UR5, PT, P1 ;  /* 0x00000005ff007c0c */ /* 0x000fe2000bf25310 */
[----:B------:R-:W-:-:S12]  /*93f0*/  IMAD.MOV.U32 R5, RZ, RZ, R17 ;  /* 0x000000ffff057224 */ /* 0x000fd800078e0011 */
[----:B------:R-:W-:Y:S05]  /*9400*/  @!P1 BRA `(.L_x_170) ;  /* 0x0000000000289947 */ /* 0x000fea0003800000 */
[----:B------:R-:W-:Y:S02]  /*9410*/  ULDC UR6, c[0x0][0x634] ;  /* 0x00018d0000067ab9 */ /* 0x000fe40000000800 */
[----:B------:R-:W-:-:S05]  /*9420*/  IADD3 R9, P1, R16, UR6, RZ ;  /* 0x0000000610097c10 */ /* 0x000fca000ff3e0ff */
[----:B------:R-:W-:-:S04]  /*9430*/  IMAD.X R15, RZ, RZ, R17, P1 ;  /* 0x000000ffff0f7224 */ /* 0x000fc800008e0611 */
[----:B------:R-:W-:-:S04]  /*9440*/  IMAD.WIDE.U32 R6, R15, UR4, RZ ;  /* 0x000000040f067c25 */ /* 0x000fc8000f8e00ff */
[----:B------:R-:W-:-:S04]  /*9450*/  IMAD.WIDE.U32 R6, P1, R9, UR5, R6 ;  /* 0x0000000509067c25 */ /* 0x000fc8000f820006 */
[----:B------:R-:W-:-:S04]  /*9460*/  IMAD.WIDE.U32 R8, R9, UR4, RZ ;  /* 0x0000000409087c25 */ /* 0x000fc8000f8e00ff */
[----:B------:R-:W-:Y:S01]  /*9470*/  IMAD.X R5, RZ, RZ, RZ, P1 ;  /* 0x000000ffff057224 */ /* 0x000fe200008e06ff */
[----:B------:R-:W-:Y:S01]  /*9480*/  IADD3 RZ, P1, R9, R6, RZ ;  /* 0x0000000609ff7210 */ /* 0x000fe20007f3e0ff */
[----:B------:R-:W-:-:S04]  /*9490*/  IMAD.MOV.U32 R4, RZ, RZ, R7 ;  /* 0x000000ffff047224 */ /* 0x000fc800078e0007 */
[----:B------:R-:W-:-:S08]  /*94a0*/  IMAD.WIDE.U32.X R4, R15, UR5, R4, P1 ;  /* 0x000000050f047c25 */ /* 0x000fd000088e0404 */
.L_x_170:
[--C-:B------:R-:W-:Y:S01]  /*94b0*/  SHF.R.U64 R8, R4, UR7, R5.reuse ;  /* 0x0000000704087c19 */ /* 0x100fe20008001205 */
[----:B------:R-:W-:Y:S01]  /*94c0*/  ULDC.64 UR4, c[0x0][0x620] ;  /* 0x0001880000047ab9 */ /* 0x000fe20000000a00 */
[----:B------:R-:W-:Y:S01]  /*94d0*/  SHF.R.U32.HI R4, RZ, UR7, R5 ;  /* 0x00000007ff047c19 */ /* 0x000fe20008011605 */
[----:B------:R-:W2:Y:S01]  /*94e0*/  LDC R25, c[0x0][0x144] ;  /* 0x00005100ff197b82 */ /* 0x000ea20000000800 */
[----:B------:R-:W-:Y:S01]  /*94f0*/  IADD3 R7, P1, RZ, -R8, RZ ;  /* 0x80000008ff077210 */ /* 0x000fe20007f3e0ff */
[----:B------:R-:W-:Y:S01]  /*9500*/  ULDC.64 UR8, c[0x0][0x640] ;  /* 0x0001900000087ab9 */ /* 0x000fe20000000a00 */
[----:B0-----:R-:W-:Y:S01]  /*9510*/  I2FP.F32.U32 R9, R14 ;  /* 0x0000000e00097245 */ /* 0x001fe20000201000 */
[----:B------:R-:W-:Y:S02]  /*9520*/  ULDC UR6, c[0x0][0x608] ;  /* 0x0001820000067ab9 */ /* 0x000fe40000000800 */
[----:B------:R-:W-:Y:S01]  /*9530*/  IMAD.X R4, RZ, RZ, ~R4, P1 ;  /* 0x000000ffff047224 */ /* 0x000fe200008e0e04 */
[----:B------:R-:W-:Y:S01]  /*9540*/  ISETP.NE.U32.AND P1, PT, RZ, UR8, PT ;  /* 0x00000008ff007c0c */ /* 0x000fe2000bf25070 */
[----:B------:R-:W0:Y:S02]  /*9550*/  LDC R20, c[0x0][0x148] ;  /* 0x00005200ff147b82 */ /* 0x000e240000000800 */
[----:B------:R-:W-:Y:S01]  /*9560*/  IMAD R6, R4, UR4, RZ ;  /* 0x0000000404067c24 */ /* 0x000fe2000f8e02ff */
[----:B------:R-:W-:Y:S01]  /*9570*/  ISETP.NE.AND.EX P1, PT, RZ, UR9, PT, P1 ;  /* 0x00000009ff007c0c */ /* 0x000fe2000bf25310 */
[----:B------:R-:W-:Y:S01]  /*9580*/  IMAD.WIDE.U32 R4, R7, UR4, R16 ;  /* 0x0000000407047c25 */ /* 0x000fe2000f8e0010 */
[----:B------:R-:W-:-:S03]  /*9590*/  ULDC UR4, c[0x0][0x150] ;  /* 0x0000540000047ab9 */ /* 0x000fc60000000800 */
[----:B------:R-:W-:Y:S02]  /*95a0*/  IMAD R7, R7, UR5, R6 ;  /* 0x0000000507077c24 */ /* 0x000fe4000f8e0206 */
[----:B------:R-:W-:Y:S01]  /*95b0*/  FMUL R6, R9, UR4 ;  /* 0x0000000409067c20 */ /* 0x000fe20008400000 */
[----:B------:R-:W-:Y:S01]  /*95c0*/  ULDC UR4, c[0x0][0x618] ;  /* 0x0001860000047ab9 */ /* 0x000fe20000000800 */
[----:B------:R-:W-:Y:S01]  /*95d0*/  ULDC UR5, c[0x0][0x154] ;  /* 0x0000550000057ab9 */ /* 0x000fe20000000800 */
[----:B------:R-:W-:-:S03]  /*95e0*/  IMAD.IADD R5, R5, 0x1, R7 ;  /* 0x0000000105057824 */ /* 0x000fc600078e0207 */
[----:B------:R-:W3:Y:S02]  /*95f0*/  F2I.U32.TRUNC.NTZ R6, R6 ;  /* 0x0000000600067305 */ /* 0x000ee4000020f000 */
[----:B------:R-:W-:Y:S02]  /*9600*/  SHF.R.U64 R9, R4, UR4, R5 ;  /* 0x0000000404097c19 */ /* 0x000fe40008001205 */
[----:B-1----:R-:W-:-:S05]  /*9610*/  I2FP.F32.U32 R4, R13 ;  /* 0x0000000d00047245 */ /* 0x002fca0000201000 */
[----:B------:R-:W-:Y:S01]  /*9620*/  FMUL R22, R4, UR5 ;  /* 0x0000000504167c20 */ /* 0x000fe20008400000 */
[----:B------:R-:W-:Y:S01]  /*9630*/  SHF.R.U32.HI R4, RZ, UR4, R5 ;  /* 0x00000004ff047c19 */ /* 0x000fe20008011605 */
[----:B------:R-:W-:-:S03]  /*9640*/  ULDC UR4, c[0x0][0x658] ;  /* 0x0001960000047ab9 */ /* 0x000fc60000000800 */
[--C-:B------:R-:W-:Y:S01]  /*9650*/  SHF.R.U64 R21, R9, UR6, R4.reuse ;  /* 0x0000000609157c19 */ /* 0x100fe20008001204 */
[----:B------:R-:W1:Y:S01]  /*9660*/  F2I.U32.TRUNC.NTZ R22, R22 ;  /* 0x0000001600167305 */ /* 0x000e62000020f000 */
[----:B------:R-:W-:Y:S01]  /*9670*/  SHF.R.U32.HI R4, RZ, UR6, R4 ;  /* 0x00000006ff047c19 */ /* 0x000fe20008011604 */
[----:B---3--:R-:W-:-:S03]  /*9680*/  IMAD.MOV R6, RZ, RZ, -R6 ;  /* 0x000000ffff067224 */ /* 0x008fc600078e0a06 */
[----:B------:R-:W-:Y:S01]  /*9690*/  SHF.R.U64 R15, R21, UR4, R4 ;  /* 0x00000004150f7c19 */ /* 0x000fe20008001204 */
[----:B--2---:R-:W-:Y:S01]  /*96a0*/  IMAD R14, R25, R6, R14 ;  /* 0x00000006190e7224 */ /* 0x004fe200078e020e */
[----:B------:R-:W-:-:S03]  /*96b0*/  SHF.R.U32.HI R23, RZ, UR4, R4 ;  /* 0x00000004ff177c19 */ /* 0x000fc60008011604 */
[----:B------:R-:W-:Y:S02]  /*96c0*/  IMAD.MOV.U32 R4, RZ, RZ, R15 ;  /* 0x000000ffff047224 */ /* 0x000fe400078e000f */
[----:B------:R-:W-:Y:S01]  /*96d0*/  IMAD.MOV.U32 R5, RZ, RZ, R23 ;  /* 0x000000ffff057224 */ /* 0x000fe200078e0017 */
[----:B-1----:R-:W-:Y:S06]  /*96e0*/  @!P1 BRA `(.L_x_171) ;  /* 0x0000000000289947 */ /* 0x002fec0003800000 */
[----:B------:R-:W-:Y:S02]  /*96f0*/  ULDC UR4, c[0x0][0x64c] ;  /* 0x0001930000047ab9 */ /* 0x000fe40000000800 */
[----:B------:R-:W-:-:S05]  /*9700*/  IADD3 R5, P1, R15, UR4, RZ ;  /* 0x000000040f057c10 */ /* 0x000fca000ff3e0ff */
[----:B------:R-:W-:-:S04]  /*9710*/  IMAD.X R23, RZ, RZ, R23, P1 ;  /* 0x000000ffff177224 */ /* 0x000fc800008e0617 */
[----:B------:R-:W-:-:S04]  /*9720*/  IMAD.WIDE.U32 R6, R23, UR8, RZ ;  /* 0x0000000817067c25 */ /* 0x000fc8000f8e00ff */
[----:B------:R-:W-:-:S04]  /*9730*/  IMAD.WIDE.U32 R6, P1, R5, UR9, R6 ;  /* 0x0000000905067c25 */ /* 0x000fc8000f820006 */
[----:B------:R-:W-:-:S04]  /*9740*/  IMAD.WIDE.U32 R4, R5, UR8, RZ ;  /* 0x0000000805047c25 */ /* 0x000fc8000f8e00ff */
[----:B------:R-:W-:Y:S01]  /*9750*/  IMAD.MOV.U32 R4, RZ, RZ, R7 ;  /* 0x000000ffff047224 */ /* 0x000fe200078e0007 */
[----:B------:R-:W-:Y:S01]  /*9760*/  IADD3 RZ, P3, R5, R6, RZ ;  /* 0x0000000605ff7210 */ /* 0x000fe20007f7e0ff */
[----:B------:R-:W-:-:S04]  /*9770*/  IMAD.X R5, RZ, RZ, RZ, P1 ;  /* 0x000000ffff057224 */ /* 0x000fc800008e06ff */
[----:B------:R-:W-:-:S08]  /*9780*/  IMAD.WIDE.U32.X R4, R23, UR9, R4, P3 ;  /* 0x0000000917047c25 */ /* 0x000fd000098e0404 */
.L_x_171:
[----:B------:R-:W-:Y:S01]  /*9790*/  ISETP.NE.AND P1, PT, R2, 0x1, PT ;  /* 0x000000010200780c */ /* 0x000fe20003f25270 */
[----:B------:R-:W-:Y:S01]  /*97a0*/  ULDC UR4, c[0x0][0x648] ;  /* 0x0001920000047ab9 */ /* 0x000fe20000000800 */
[----:B------:R-:W-:Y:S01]  /*97b0*/  LOP3.LUT R21, R21, UR29, RZ, 0xc0, !PT ;  /* 0x0000001d15157c12 */ /* 0x000fe2000f8ec0ff */
[----:B------:R-:W-:Y:S01]  /*97c0*/  IMAD.MOV R22, RZ, RZ, -R22 ;  /* 0x000000ffff167224 */ /* 0x000fe200078e0a16 */
[----:B------:R-:W-:Y:S01]  /*97d0*/  SHF.R.U64 R4, R4, UR4, R5 ;  /* 0x0000000404047c19 */ /* 0x000fe20008001205 */
[----:B------:R-:W-:Y:S01]  /*97e0*/  ULDC UR4, c[0x0][0x638] ;  /* 0x00018e0000047ab9 */ /* 0x000fe20000000800 */
[----:B------:R-:W-:Y:S01]  /*97f0*/  ULDC UR5, c[0x0][0x610] ;  /* 0x0001840000057ab9 */ /* 0x000fe20000000800 */
[----:B------:R-:W-:Y:S02]  /*9800*/  IMAD.MOV.U32 R5, RZ, RZ, 0x1 ;  /* 0x00000001ff057424 */ /* 0x000fe400078e00ff */
[----:B------:R-:W-:Y:S02]  /*9810*/  IMAD.MOV R6, RZ, RZ, -R4 ;  /* 0x000000ffff067224 */ /* 0x000fe400078e0a04 */
[----:B------:R-:W-:Y:S01]  /*9820*/  IMAD R21, R4, UR21, R21 ;  /* 0x0000001504157c24 */ /* 0x000fe2000f8e0215 */
[----:B------:R-:W-:Y:S01]  /*9830*/  LOP3.LUT R4, R9, UR13, RZ, 0xc0, !PT ;  /* 0x0000000d09047c12 */ /* 0x000fe2000f8ec0ff */
[----:B0-----:R-:W-:-:S02]  /*9840*/  @P1 IMAD R14, R20, R22, R13 ;  /* 0x00000016140e1224 */ /* 0x001fc400078e020d */
[----:B------:R-:W-:Y:S01]  /*9850*/  IMAD R15, R6, UR4, R15 ;  /* 0x00000004060f7c24 */ /* 0x000fe2000f8e020f */
[----:B------:R-:W-:Y:S01]  /*9860*/  ULDC UR4, c[0x0][0x600] ;  /* 0x0001800000047ab9 */ /* 0x000fe20000000800 */
[----:B------:R-:W-:Y:S02]  /*9870*/  IMAD R14, R21, UR5, R14 ;  /* 0x00000005150e7c24 */ /* 0x000fe4000f8e020e */
[--C-:B------:R-:W-:Y:S01]  /*9880*/  IMAD R15, R15, UR4, R4.reuse ;  /* 0x000000040f0f7c24 */ /* 0x100fe2000f8e0204 */
[----:B------:R-:W-:-:S04]  /*9890*/  PRMT R4, R5, 0x7610, R4 ;  /* 0x0000761005047816 */ /* 0x000fc80000000004 */
[----:B------:R-:W-:Y:S02]  /*98a0*/  SEL R20, R15, R14, !P1 ;  /* 0x0000000e0f147207 */ /* 0x000fe40004800000 */
[----:B------:R-:W-:-:S07]  /*98b0*/  SEL R13, R14, R15, !P1 ;  /* 0x0000000f0e0d7207 */ /* 0x000fce0004800000 */
.L_x_169:
[----:B------:R-:W-:Y:S05]  /*98c0*/  BSYNC B1 ;  /* 0x0000000000017941 */ /* 0x000fea0003800000 */
.L_x_168:
[----:B------:R-:W-:-:S13]  /*98d0*/  LOP3.LUT P1, RZ, R4, 0xff, RZ, 0xc0, !PT ;  /* 0x000000ff04ff7812 */ /* 0x000fda000782c0ff */
[----:B------:R-:W-:Y:S05]  /*98e0*/  @P1 BRA `(.L_x_172) ;  /* 0xfffffff000bc1947 */ /* 0x000fea000383ffff */
[----:B------:R-:W-:Y:S05]  /*98f0*/  BSYNC B0 ;  /* 0x0000000000007941 */ /* 0x000fea0003800000 */
.L_x_160:
[----:B------:R-:W-:-:S03]  /*9900*/  UMOV UR4, 0xffffffff ;  /* 0xffffffff00047882 */ /* 0x000fc60000000000 */
[----:B------:R-:W-:Y:S05]  /*9910*/  BRA.DIV UR4, `(.L_x_173) ;  /* 0x0000000604187947 */ /* 0x000fea000b800000 */
[----:B------:R-:W-:-:S13]  /*9920*/  ELECT P6, URZ, PT ;  /* 0x00000000003f782f */ /* 0x000fda00038c0000 */
.L_x_187:
[----:B------:R-:W-:Y:S04]  /*9930*/  BSSY B0, `(.L_x_174) ;  /* 0x000002b000007945 */ /* 0x000fe80003800000 */
[----:B------:R-:W-:Y:S05]  /*9940*/  @!P6 BRA `(.L_x_175) ;  /* 0x0000000000a4e947 */ /* 0x000fea0003800000 */
[----:B------:R-:W-:-:S04]  /*9950*/  LOP3.LUT R18, R18, 0x2, RZ, 0xfc, !PT ;  /* 0x0000000212127812 */ /* 0x000fc800078efcff */
[----:B------:R-:W-:-:S13]  /*9960*/  ISETP.NE.AND P0, PT, R18, 0x3, PT ;  /* 0x000000031200780c */ /* 0x000fda0003f05270 */
[----:B------:R-:W-:Y:S05]  /*9970*/  @!P0 BRA `(.L_x_176) ;  /* 0x0000000000048947 */ /* 0x000fea0003800000 */
[----:B------:R-:W-:Y:S01]  /*9980*/  BPT.TRAP 0x1 ;  /* 0x000000040000795c */ /* 0x000fe20000300000 */
.L_x_176:
[----:B------:R-:W0:Y:S01]  /*9990*/  S2R R5, SR_CgaCtaId ;  /* 0x0000000000057919 */ /* 0x000e220000008800 */
[----:B------:R-:W-:Y:S02]  /*99a0*/  MOV R2, 0x400 ;  /* 0x0000040000027802 */ /* 0x000fe40000000f00 */
[----:B------:R-:W-:Y:S02]  /*99b0*/  SHF.L.U32 R4, R0, 0x1f, RZ ;  /* 0x0000001f00047819 */ /* 0x000fe400000006ff */
[----:B0-----:R-:W-:-:S05]  /*99c0*/  LEA R2, R5, R2, 0x18 ;  /* 0x0000000205027211 */ /* 0x001fca00078ec0ff */
[----:B------:R-:W-:-:S04]  /*99d0*/  VIADD R2, R2, 0x20 ;  /* 0x0000002002027836 */ /* 0x000fc80000000000 */
[C---:B------:R-:W-:Y:S02]  /*99e0*/  IMAD R7, R3.reuse, 0x8, R2 ;  /* 0x0000000803077824 */ /* 0x040fe400078e0202 */
[----:B------:R-:W-:Y:S02]  /*99f0*/  VIADD R3, R3, 0x1 ;  /* 0x0000000103037836 */ /* 0x000fe40000000000 */
[----:B------:R-:W0:Y:S03]  /*9a00*/  SYNCS.PHASECHK.TRANS64.TRYWAIT P0, [R7+URZ], R4 ;  /* 0x00000004070075a7 */ /* 0x000e26000800017f */
[----:B------:R-:W-:-:S04]  /*9a10*/  ISETP.NE.AND P1, PT, R3, 0x4, PT ;  /* 0x000000040300780c */ /* 0x000fc80003f25270 */
[----:B------:R-:W-:Y:S02]  /*9a20*/  SEL R5, RZ, 0x1, P1 ;  /* 0x00000001ff057807 */ /* 0x000fe40000800000 */
[----:B------:R-:W-:Y:S02]  /*9a30*/  SEL R3, R3, RZ, P1 ;  /* 0x000000ff03037207 */ /* 0x000fe40000800000 */
[----:B------:R-:W-:-:S03]  /*9a40*/  LOP3.LUT R6, R0, R5, RZ, 0x3c, !PT ;  /* 0x0000000500067212 */ /* 0x000fc600078e3cff */
[----:B------:R-:W-:Y:S01]  /*9a50*/  IMAD R8, R3, 0x8, R2 ;  /* 0x0000000803087824 */ /* 0x000fe200078e0202 */
[----:B------:R-:W-:Y:S01]  /*9a60*/  SHF.L.U32 R5, R6, 0x1f, RZ ;  /* 0x0000001f06057819 */ /* 0x000fe200000006ff */
[----:B0-----:R-:W-:Y:S06]  /*9a70*/  @!P0 BRA `(.L_x_177) ;  /* 0x0000000000e08947 */ /* 0x001fec0003800000 */
.L_x_188:
[----:B------:R-:W1:Y:S01]  /*9a80*/  SYNCS.PHASECHK.TRANS64.TRYWAIT P0, [R8+URZ], R5 ;  /* 0x00000005080075a7 */ /* 0x000e62000800017f */
[----:B------:R-:W-:-:S05]  /*9a90*/  VIADD R0, R3, 0x1 ;  /* 0x0000000103007836 */ /* 0x000fca0000000000 */
[----:B------:R-:W-:-:S04]  /*9aa0*/  ISETP.NE.AND P1, PT, R0, 0x4, PT ;  /* 0x000000040000780c */ /* 0x000fc80003f25270 */
[----:B------:R-:W-:Y:S02]  /*9ab0*/  SEL R3, RZ, 0x1, P1 ;  /* 0x00000001ff037807 */ /* 0x000fe40000800000 */
[----:B0-----:R-:W-:Y:S02]  /*9ac0*/  SEL R7, R0, RZ, P1 ;  /* 0x000000ff00077207 */ /* 0x001fe40000800000 */
[----:B------:R-:W-:-:S03]  /*9ad0*/  LOP3.LUT R9, R6, R3, RZ, 0x3c, !PT ;  /* 0x0000000306097212 */ /* 0x000fc600078e3cff */
[----:B------:R-:W-:Y:S01]  /*9ae0*/  IMAD R11, R7, 0x8, R2 ;  /* 0x00000008070b7824 */ /* 0x000fe200078e0202 */
[----:B------:R-:W-:Y:S01]  /*9af0*/  SHF.L.U32 R6, R9, 0x1f, RZ ;  /* 0x0000001f09067819 */ /* 0x000fe200000006ff */
[----:B-1----:R-:W-:Y:S06]  /*9b00*/  @!P0 BRA `(.L_x_178) ;  /* 0x0000000000d08947 */ /* 0x002fec0003800000 */
.L_x_189:
[----:B------:R-:W1:Y:S01]  /*9b10*/  SYNCS.PHASECHK.TRANS64.TRYWAIT P0, [R11+URZ], R6 ;  /* 0x000000060b0075a7 */ /* 0x000e62000800017f */
[----:B------:R-:W-:-:S05]  /*9b20*/  VIADD R0, R7, 0x1 ;  /* 0x0000000107007836 */ /* 0x000fca0000000000 */
[----:B------:R-:W-:-:S04]  /*9b30*/  ISETP.NE.AND P1, PT, R0, 0x4, PT ;  /* 0x000000040000780c */ /* 0x000fc80003f25270 */
[----:B------:R-:W-:Y:S02]  /*9b40*/  SEL R4, RZ, 0x1, P1 ;  /* 0x00000001ff047807 */ /* 0x000fe40000800000 */
[----:B------:R-:W-:Y:S02]  /*9b50*/  SEL R3, R0, RZ, P1 ;  /* 0x000000ff00037207 */ /* 0x000fe40000800000 */
[----:B------:R-:W-:Y:S01]  /*9b60*/  LOP3.LUT R0, R9, R4, RZ, 0x3c, !PT ;  /* 0x0000000409007212 */ /* 0x000fe200078e3cff */
[----:B-1----:R-:W-:Y:S06]  /*9b70*/  @!P0 BRA `(.L_x_179) ;  /* 0x0000000000c88947 */ /* 0x002fec0003800000 */
.L_x_190:
[----:B------:R-:W-:Y:S01]  /*9b80*/  IMAD R3, R3, 0x8, R2 ;  /* 0x0000000803037824 */ /* 0x000fe200078e0202 */
[----:B------:R-:W-:-:S07]  /*9b90*/  SHF.L.U32 R0, R0, 0x1f, RZ ;  /* 0x0000001f00007819 */ /* 0x000fce00000006ff */
.L_x_180:
[----:B--2---:R2:W3:Y:S02]  /*9ba0*/  SYNCS.PHASECHK.TRANS64.TRYWAIT P0, [R3+URZ], R0 ;  /* 0x00000000030075a7 */ /* 0x0044e4000800017f */
[----:B---3--:R-:W-:Y:S05]  /*9bb0*/  @!P0 NANOSLEEP.SYNCS 0x989680 ;  /* 0x009896800000895d */ /* 0x008fea0003900000 */
[----:B------:R-:W3:Y:S02]  /*9bc0*/  @!P0 SYNCS.PHASECHK.TRANS64 P0, [R3+URZ], R0 ;  /* 0x00000000030085a7 */ /* 0x000ee4000800007f */
[----:B---3--:R-:W-:Y:S05]  /*9bd0*/  @!P0 BRA `(.L_x_180) ;  /* 0xfffffffc00f08947 */ /* 0x008fea000383ffff */
.L_x_175:
[----:B------:R-:W-:Y:S05]  /*9be0*/  BSYNC B0 ;  /* 0x0000000000007941 */ /* 0x000fea0003800000 */
.L_x_174:
[----:B------:R-:W-:Y:S05]  /*9bf0*/  EXIT ;  /* 0x000000000000794d */ /* 0x000fea0003800000 */
.L_x_17:
[----:B-1----:R1:W2:Y:S02]  /*9c00*/  SYNCS.PHASECHK.TRANS64.TRYWAIT P1, [R3+URZ], R0 ;  /* 0x00000000030075a7 */ /* 0x0022a4000802017f */
[----:B--2---:R-:W-:Y:S05]  /*9c10*/  @!P1 NANOSLEEP.SYNCS 0x989680 ;  /* 0x009896800000995d */ /* 0x004fea0003900000 */
[----:B------:R-:W2:Y:S02]  /*9c20*/  @!P1 SYNCS.PHASECHK.TRANS64 P1, [R3+URZ], R0 ;  /* 0x00000000030095a7 */ /* 0x000ea4000802007f */
[----:B--2---:R-:W-:Y:S05]  /*9c30*/  @!P1 BRA `(.L_x_17) ;  /* 0xfffffffc00f09947 */ /* 0x004fea000383ffff */
[----:B------:R-:W-:Y:S05]  /*9c40*/  BRA `(.L_x_16) ;  /* 0xffffff7800287947 */ /* 0x000fea000383ffff */
.L_x_22:
[----:B-1----:R-:W-:-:S04]  /*9c50*/  IMAD.U32 R4, RZ, RZ, UR4 ;  /* 0x00000004ff047e24 */ /* 0x002fc8000f8e00ff */
[----:B------:R1:W2:Y:S03]  /*9c60*/  SYNCS.PHASECHK.TRANS64.TRYWAIT P1, [R4+URZ], R3 ;  /* 0x00000003040075a7 */ /* 0x0002a6000802017f */
[----:B--2---:R-:W-:Y:S05]  /*9c70*/  @!P1 NANOSLEEP.SYNCS 0x989680 ;  /* 0x009896800000995d */ /* 0x004fea0003900000 */
[----:B------:R-:W2:Y:S02]  /*9c80*/  @!P1 SYNCS.PHASECHK.TRANS64 P1, [R4+URZ], R3 ;  /* 0x00000003040095a7 */ /* 0x000ea4000802007f */
[----:B--2---:R-:W-:Y:S05]  /*9c90*/  @!P1 BRA `(.L_x_22) ;  /* 0xfffffffc00ec9947 */ /* 0x004fea000383ffff */
[----:B------:R-:W-:Y:S05]  /*9ca0*/  BRA `(.L_x_21) ;  /* 0xffffff8400cc7947 */ /* 0x000fea000383ffff */
.L_x_161:
[----:B------:R-:W-:Y:S01]  /*9cb0*/  BSSY B1, `(.L_x_181) ;  /* 0x0000006000017945 */ /* 0x000fe20003800000 */
[----:B------:R-:W-:-:S07]  /*9cc0*/  IMAD.MOV.U32 R15, RZ, RZ, -0x1 ;  /* 0xffffffffff0f7424 */ /* 0x000fce00078e00ff */
[----:B------:R-:W-:Y:S05]  /*9cd0*/  WARPSYNC.COLLECTIVE R15, `(.L_x_182) ;  /* 0x000000000f0c7348 */ /* 0x000fea0003c00000 */
[----:B------:R-:W-:Y:S02]  /*9ce0*/  ELECT P6, UR62, PT ;  /* 0x00000000003e782f */ /* 0x000fe400038c0000 */
[----:B------:R-:W-:Y:S01]  /*9cf0*/  MOV R14, UR62 ;  /* 0x0000003e000e7c02 */ /* 0x000fe20008000f00 */
[----:B------:R-:W-:Y:S10]  /*9d00*/  ENDCOLLECTIVE ;  /* 0x000000000000791b */ /* 0x000ff40003800000 */
.L_x_182:
[----:B------:R-:W-:Y:S05]  /*9d10*/  BSYNC B1 ;  /* 0x0000000000017941 */ /* 0x000fea0003800000 */
.L_x_181:
[----:B------:R-:W-:Y:S05]  /*9d20*/  BRA `(.L_x_183) ;  /* 0xffffffec00b87947 */ /* 0x000fea000383ffff */
.L_x_164:
[----:B0-----:R0:W1:Y:S02]  /*9d30*/  SYNCS.PHASECHK.TRANS64.TRYWAIT P1, [R14+URZ+0x20], R7 ;  /* 0x000020070e0075a7 */ /* 0x001064000802017f */
[----:B-1----:R-:W-:Y:S05]  /*9d40*/  @!P1 NANOSLEEP.SYNCS 0x989680 ;  /* 0x009896800000995d */ /* 0x002fea0003900000 */
[----:B------:R-:W1:Y:S02]  /*9d50*/  @!P1 SYNCS.PHASECHK.TRANS64 P1, [R14+URZ+0x20], R7 ;  /* 0x000020070e0095a7 */ /* 0x000e64000802007f */
[----:B-1----:R-:W-:Y:S05]  /*9d60*/  @!P1 BRA `(.L_x_164) ;  /* 0xfffffffc00f09947 */ /* 0x002fea000383ffff */
[----:B------:R-:W-:Y:S05]  /*9d70*/  BRA `(.L_x_184) ;  /* 0xffffffec00ec7947 */ /* 0x000fea000383ffff */
.L_x_173:
[----:B------:R-:W-:Y:S01]  /*9d80*/  BSSY B0, `(.L_x_185) ;  /* 0x0000006000007945 */ /* 0x000fe20003800000 */
[----:B------:R-:W-:-:S07]  /*9d90*/  IMAD.MOV.U32 R15, RZ, RZ, -0x1 ;  /* 0xffffffffff0f7424 */ /* 0x000fce00078e00ff */
[----:B------:R-:W-:Y:S05]  /*9da0*/  WARPSYNC.COLLECTIVE R15, `(.L_x_186) ;  /* 0x000000000f0c7348 */ /* 0x000fea0003c00000 */
[----:B------:R-:W-:Y:S02]  /*9db0*/  ELECT P6, UR62, PT ;  /* 0x00000000003e782f */ /* 0x000fe400038c0000 */
[----:B------:R-:W-:Y:S01]  /*9dc0*/  MOV R14, UR62 ;  /* 0x0000003e000e7c02 */ /* 0x000fe20008000f00 */
[----:B------:R-:W-:Y:S10]  /*9dd0*/  ENDCOLLECTIVE ;  /* 0x000000000000791b */ /* 0x000ff40003800000 */
.L_x_186:
[----:B------:R-:W-:Y:S05]  /*9de0*/  BSYNC B0 ;  /* 0x0000000000007941 */ /* 0x000fea0003800000 */
.L_x_185:
[----:B------:R-:W-:Y:S05]  /*9df0*/  BRA `(.L_x_187) ;  /* 0xfffffff800cc7947 */ /* 0x000fea000383ffff */
.L_x_177:
[----:B0-----:R0:W1:Y:S02]  /*9e00*/  SYNCS.PHASECHK.TRANS64.TRYWAIT P0, [R7+URZ], R4 ;  /* 0x00000004070075a7 */ /* 0x001064000800017f */
[----:B-1----:R-:W-:Y:S05]  /*9e10*/  @!P0 NANOSLEEP.SYNCS 0x989680 ;  /* 0x009896800000895d */ /* 0x002fea0003900000 */
[----:B------:R-:W1:Y:S02]  /*9e20*/  @!P0 SYNCS.PHASECHK.TRANS64 P0, [R7+URZ], R4 ;  /* 0x00000004070085a7 */ /* 0x000e64000800007f */
[----:B-1----:R-:W-:Y:S05]  /*9e30*/  @!P0 BRA `(.L_x_177) ;  /* 0xfffffffc00f08947 */ /* 0x002fea000383ffff */
[----:B------:R-:W-:Y:S05]  /*9e40*/  BRA `(.L_x_188) ;  /* 0xfffffffc000c7947 */ /* 0x000fea000383ffff */
.L_x_178:
[----:B0-----:R0:W1:Y:S02]  /*9e50*/  SYNCS.PHASECHK.TRANS64.TRYWAIT P0, [R8+URZ], R5 ;  /* 0x00000005080075a7 */ /* 0x001064000800017f */
[----:B-1----:R-:W-:Y:S05]  /*9e60*/  @!P0 NANOSLEEP.SYNCS 0x989680 ;  /* 0x009896800000895d */ /* 0x002fea0003900000 */
[----:B------:R-:W1:Y:S02]  /*9e70*/  @!P0 SYNCS.PHASECHK.TRANS64 P0, [R8+URZ], R5 ;  /* 0x00000005080085a7 */ /* 0x000e64000800007f */
[----:B-1----:R-:W-:Y:S05]  /*9e80*/  @!P0 BRA `(.L_x_178) ;  /* 0xfffffffc00f08947 */ /* 0x002fea000383ffff */
[----:B------:R-:W-:Y:S05]  /*9e90*/  BRA `(.L_x_189) ;  /* 0xfffffffc001c7947 */ /* 0x000fea000383ffff */
.L_x_179:
[----:B-1----:R1:W2:Y:S02]  /*9ea0*/  SYNCS.PHASECHK.TRANS64.TRYWAIT P0, [R11+URZ], R6 ;  /* 0x000000060b0075a7 */ /* 0x0022a4000800017f */
[----:B--2---:R-:W-:Y:S05]  /*9eb0*/  @!P0 NANOSLEEP.SYNCS 0x989680 ;  /* 0x009896800000895d */ /* 0x004fea0003900000 */
[----:B------:R-:W2:Y:S02]  /*9ec0*/  @!P0 SYNCS.PHASECHK.TRANS64 P0, [R11+URZ], R6 ;  /* 0x000000060b0085a7 */ /* 0x000ea4000800007f */
[----:B--2---:R-:W-:Y:S05]  /*9ed0*/  @!P0 BRA `(.L_x_179) ;  /* 0xfffffffc00f08947 */ /* 0x004fea000383ffff */
[----:B------:R-:W-:Y:S05]  /*9ee0*/  BRA `(.L_x_190) ;  /* 0xfffffffc00247947 */ /* 0x000fea000383ffff */
.L_x_191:
[----:B------:R-:W-:-:S00]  /*9ef0*/  BRA `(.L_x_191) ;  /* 0xfffffffc00fc7947 */ /* 0x000fc0000383ffff */
[----:B------:R-:W-:-:S00]  /*9f00*/  NOP ;  /* 0x0000000000007918 */ /* 0x000fc00000000000 */
[----:B------:R-:W-:-:S00]  /*9f10*/  NOP ;  /* 0x0000000000007918 */ /* 0x000fc00000000000 */
[----:B------:R-:W-:-:S00]  /*9f20*/  NOP ;  /* 0x0000000000007918 */ /* 0x000fc00000000000 */
[----:B------:R-:W-:-:S00]  /*9f30*/  NOP ;  /* 0x0000000000007918 */ /* 0x000fc00000000000 */
[----:B------:R-:W-:-:S00]  /*9f40*/  NOP ;  /* 0x0000000000007918 */ /* 0x000fc00000000000 */
[----:B------:R-:W-:-:S00]  /*9f50*/  NOP ;  /* 0x0000000000007918 */ /* 0x000fc00000000000 */
[----:B------:R-:W-:-:S00]  /*9f60*/  NOP ;  /* 0x0000000000007918 */ /* 0x000fc00000000000 */
[----:B------:R-:W-:-:S00]  /*9f70*/  NOP ;  /* 0x0000000000007918 */ /* 0x000fc00000000000 */
.L_x_192:


//--------------------- .nv.global.init           --------------------------
	.section	.nv.global.init,"aw",@progbits
.nv.global.init:
	.type		$str$22,@object
	.size		$str$22,($str$23 - $str$22)
$str$22:
        /*0000*/ 	.byte	0x6b, 0x5f, 0x74, 0x69, 0x6c, 0x65, 0x5f, 0x63, 0x6f, 0x75, 0x6e, 0x74, 0x20, 0x3e, 0x3d, 0x20
        /*0010*/ 	.byte	0x31, 0x00
	.type		$str$23,@object
	.size		$str$23,(__unnamed_1 - $str$23)
$str$23:
        /*0012*/ 	.byte	0x2f, 0x74, 0x6d, 0x70, 0x2f, 0x63, 0x75, 0x74, 0x6c, 0x61, 0x73, 0x73, 0x5f, 0x73, 0x77, 0x65
        /*0022*/ 	.byte	0x65, 0x70, 0x5f, 0x73, 0x72, 0x63, 0x2f, 0x69, 0x6e, 0x63, 0x6c, 0x75, 0x64, 0x65, 0x2f, 0x63
        /*0032*/ 	.byte	0x75, 0x74, 0x6c, 0x61, 0x73, 0x73, 0x2f, 0x67, 0x65, 0x6d, 0x6d, 0x2f, 0x63, 0x6f, 0x6c, 0x6c
        /*0042*/ 	.byte	0x65, 0x63, 0x74, 0x69, 0x76, 0x65, 0x2f, 0x73, 0x6d, 0x39, 0x30, 0x5f, 0x6d, 0x6d, 0x61, 0x5f
        /*0052*/ 	.byte	0x74, 0x6d, 0x61, 0x5f, 0x67, 0x6d, 0x6d, 0x61, 0x5f, 0x73, 0x73, 0x5f, 0x77, 0x61, 0x72, 0x70
        /*0062*/ 	.byte	0x73, 0x70, 0x65, 0x63, 0x69, 0x61, 0x6c, 0x69, 0x7a, 0x65, 0x64, 0x2e, 0x68, 0x70, 0x70, 0x00
	.type		__unnamed_1,@object
	.size		__unnamed_1,(.L_0 - __unnamed_1)
__unnamed_1:
        /*0072*/ 	.byte	0x76, 0x6f, 0x69, 0x64, 0x20, 0x63, 0x75, 0x74, 0x6c, 0x61, 0x73, 0x73, 0x3a, 0x3a, 0x67, 0x65
        /* <DEDUP_REMOVED lines=176> */
        /*0b82*/ 	.byte	0x74, 0x65, 0x3a, 0x3a, 0x69, 0x64, 0x65, 0x6e, 0x74, 0x69, 0x74, 0x79, 0x5d, 0x00
.L_0:


//--------------------- .nv.shared._ZN7cutlass13device_kernelINS_4gemm6kernel13GemmUniversalIN4cute5tupleIJiiiiEEENS1_10collective13CollectiveMmaINS1_34MainloopSm90TmaGmmaWarpSpecializedILi4ENS5_IJNS4_1CILi1EEESB_SB_EEENS1_35KernelTmaWarpSpecializedCooperativeEEENS5_IJNSA_ILi256EEENSA_ILi64EEENSA_ILi128EEEEEENS_10tfloat32_tENS5_IJlSB_lEEESJ_SK_NS4_8TiledMMAINS4_8MMA_AtomIJNS4_4SM904GMMA29MMA_64x64x8_F32TF32TF32_SS_TNILNSO_7ScaleInE1ELSQ_1EEEEEENS4_6LayoutINS5_IJNSA_ILi2EEESB_SB_EEENS5_IJSB_NSA_ILi0EEESW_EEEEENS5_IJNS4_10UnderscoreESZ_SZ_EEEEENS4_13SM90_TMA_LOADENS4_14ComposedLayoutINS4_7SwizzleILi3ELi4ELi3EEENS4_18smem_ptr_flag_bitsILi32EEENST_INS5_IJNSA_ILi8EEENSA_ILi32EEEEEENS5_IJS19_SB_EEEEEEEvNS4_8identityES12_S1D_vS1E_EENS_8epilogue10collective6detail29Sm90TmaWarpSpecializedAdapterINS1H_15DefaultEpilogueISJ_SK_SK_NS1G_6thread17LinearCombinationISJ_Li1EffLNS1L_9ScaleType4KindE0ELNS_15FloatRoundStyleE2ESJ_EENS1_15EpilogueDefaultEEEEEvvEEEEvNT_6ParamsE --------------------------
	.section	.nv.shared._ZN7cutlass13device_kernelINS_4gemm6kernel13GemmUniversalIN4cute5tupleIJiiiiEEENS1_10collective13CollectiveMmaINS1_34MainloopSm90TmaGmmaWarpSpecializedILi4ENS5_IJNS4_1CILi1EEESB_SB_EEENS1_35KernelTmaWarpSpecializedCooperativeEEENS5_IJNSA_ILi256EEENSA_ILi64EEENSA_ILi128EEEEEENS_10tfloat32_tENS5_IJlSB_lEEESJ_SK_NS4_8TiledMMAINS4_8MMA_AtomIJNS4_4SM904GMMA29MMA_64x64x8_F32TF32TF32_SS_TNILNSO_7ScaleInE1ELSQ_1EEEEEENS4_6LayoutINS5_IJNSA_ILi2EEESB_SB_EEENS5_IJSB_NSA_ILi0EEESW_EEEEENS5_IJNS4_10UnderscoreESZ_SZ_EEEEENS4_13SM90_TMA_LOADENS4_14ComposedLayoutINS4_7SwizzleILi3ELi4ELi3EEENS4_18smem_ptr_flag_bitsILi32EEENST_INS5_IJNSA_ILi8EEENSA_ILi32EEEEEENS5_IJS19_SB_EEEEEEEvNS4_8identityES12_S1D_vS1E_EENS_8epilogue10collective6detail29Sm90TmaWarpSpecializedAdapterINS1H_15DefaultEpilogueISJ_SK_SK_NS1G_6thread17LinearCombinationISJ_Li1EffLNS1L_9ScaleType4KindE0ELNS_15FloatRoundStyleE2ESJ_EENS1_15EpilogueDefaultEEEEEvvEEEEvNT_6ParamsE,"aw",@nobits
	.sectionflags	@""
	.align	16
	.zero		1024


//--------------------- .nv.shared.reserved.0     --------------------------
	.section	.nv.shared.reserved.0,"aw",@nobits
	.weak		__nv_reservedSMEM_offset_0_alias
	.size		__nv_reservedSMEM_offset_0_alias, 0, 0
	.other		__nv_reservedSMEM_offset_0_alias,@"STO_CUDA_RESERVED_SHARED STV_DEFAULT"
__nv_reservedSMEM_offset_0_alias:
	.zero		0


//--------------------- .nv.global                --------------------------
	.section	.nv.global,"aw",@nobits
.nv.global:
	.type		_ZN40_INTERNAL_2d98c815_4_k_cu_93ea40c3_229764cute1_E,@object
	.size		_ZN40_INTERNAL_2d98c815_4_k_cu_93ea40c3_229764cute1_E,(_ZN40_INTERNAL_2d98c815_4_k_cu_93ea40c3_229764cuda3std3__45__cpo6cbeginE - _ZN40_INTERNAL_2d98c815_4_k_cu_93ea40c3_229764cute1_E)
_ZN40_INTERNAL_2d98c815_4_k_cu_93ea40c3_229764cute1_E:
	.zero		1
	.type		_ZN40_INTERNAL_2d98c815_4_k_cu_93ea40c3_229764cuda3std3__45__cpo6cbeginE,@object
	.size		_ZN40_INTERNAL_2d98c815_4_k_cu_93ea40c3_229764cuda3std3__45__cpo6cbeginE,(_ZN40_INTERNAL_2d98c815_4_k_cu_93ea40c3_229764cuda3std3__48in_placeE - _ZN40_INTERNAL_2d98c815_4_k_cu_93ea40c3_229764cuda3std3__45__cpo6cbeginE)
_ZN40_INTERNAL_2d98c815_4_k_cu_93ea40c3_229764cuda3std3__45__cpo6cbeginE:
	.zero		1
	.type		_ZN40_INTERNAL_2d98c815_4_k_cu_93ea40c3_229764cuda3std3__48in_placeE,@object
	.size		_ZN40_INTERNAL_2d98c815_4_k_cu_93ea40c3_229764cuda3std3__48in_placeE,(_ZN40_INTERNAL_2d98c815_4_k_cu_93ea40c3_229764cuda3std6ranges3__45__cpo9iter_moveE - _ZN40_INTERNAL_2d98c815_4_k_cu_93ea40c3_229764cuda3std3__48in_placeE)
_ZN40_INTERNAL_2d98c815_4_k_cu_93ea40c3_229764cuda3std3__48in_placeE:
	.zero		1
	.type		_ZN40_INTERNAL_2d98c815_4_k_cu_93ea40c3_229764cuda3std6ranges3__45__cpo9iter_moveE,@object
	.size		_ZN40_INTERNAL_2d98c815_4_k_cu_93ea40c3_229764cuda3std6ranges3__45__cpo9iter_moveE,(_ZN40_INTERNAL_2d98c815_4_k_cu_93ea40c3_229764cuda3std3__45__cpo5beginE - _ZN40_INTERNAL_2d98c815_4_k_cu_93ea40c3_229764cuda3std6ranges3__45__cpo9iter_moveE)
_ZN40_INTERNAL_2d98c815_4_k_cu_93ea40c3_229764cuda3std6ranges3__45__cpo9iter_moveE:
	.zero		1
	.type		_ZN40_INTERNAL_2d98c815_4_k_cu_93ea40c3_229764cuda3std3__45__cpo5beginE,@object
	.size		_ZN40_INTERNAL_2d98c815_4_k_cu_93ea40c3_229764cuda3std3__45__cpo5beginE,(_ZN40_INTERNAL_2d98c815_4_k_cu_93ea40c3_229764cuda3std3__442_GLOBAL__N__2d98c815_4_k_cu_93ea40c3_229766ignoreE - _ZN40_INTERNAL_2d98c815_4_k_cu_93ea40c3_229764cuda3std3__45__cpo5beginE)
_ZN40_INTERNAL_2d98c815_4_k_cu_93ea40c3_229764cuda3std3__45__cpo5beginE:
	.zero		1
	.type		_ZN40_INTERNAL_2d98c815_4_k_cu_93ea40c3_229764cuda3std3__442_GLOBAL__N__2d98c815_4_k_cu_93ea40c3_229766ignoreE,@object
	.size		_ZN40_INTERNAL_2d98c815_4_k_cu_93ea40c3_229764cuda3std3__442_GLOBAL__N__2d98c815_4_k_cu_93ea40c3_229766ignoreE,(_ZN40_INTERNAL_2d98c815_4_k_cu_93ea40c3_229764cute7productE - _ZN40_INTERNAL_2d98c815_4_k_cu_93ea40c3_229764cuda3std3__442_GLOBAL__N__2d98c815_4_k_cu_93ea40c3_229766ignoreE)
_ZN40_INTERNAL_2d98c815_4_k_cu_93ea40c3_229764cuda3std3__442_GLOBAL__N__2d98c815_4_k_cu_93ea40c3_229766ignoreE:
	.zero		1
	.type		_ZN40_INTERNAL_2d98c815_4_k_cu_93ea40c3_229764cute7productE,@object
	.size		_ZN40_INTERNAL_2d98c815_4_k_cu_93ea40c3_229764cute7productE,(_ZN40_INTERNAL_2d98c815_4_k_cu_93ea40c3_229764cuda3std3__45__cpo3endE - _ZN40_INTERNAL_2d98c815_4_k_cu_93ea40c3_229764cute7productE)
_ZN40_INTERNAL_2d98c815_4_k_cu_93ea40c3_229764cute7productE:
	.zero		1
	.type		_ZN40_INTERNAL_2d98c815_4_k_cu_93ea40c3_229764cuda3std3__45__cpo3endE,@object
	.size		_ZN40_INTERNAL_2d98c815_4_k_cu_93ea40c3_229764cuda3std3__45__cpo3endE,(_ZN40_INTERNAL_2d98c815_4_k_cu_93ea40c3_229764cuda3std3__419piecewise_constructE - _ZN40_INTERNAL_2d98c815_4_k_cu_93ea40c3_229764cuda3std3__45__cpo3endE)
_ZN40_INTERNAL_2d98c815_4_k_cu_93ea40c3_229764cuda3std3__45__cpo3endE:
	.zero		1
	.type		_ZN40_INTERNAL_2d98c815_4_k_cu_93ea40c3_229764cuda3std3__419piecewise_constructE,@object
	.size		_ZN40_INTERNAL_2d98c815_4_k_cu_93ea40c3_229764cuda3std3__419piecewise_constructE,(_ZN40_INTERNAL_2d98c815_4_k_cu_93ea40c3_229764cuda3std3__45__cpo4cendE - _ZN40_INTERNAL_2d98c815_4_k_cu_93ea40c3_229764cuda3std3__419piecewise_constructE)
_ZN40_INTERNAL_2d98c815_4_k_cu_93ea40c3_229764cuda3std3__419piecewise_constructE:
	.zero		1
	.type		_ZN40_INTERNAL_2d98c815_4_k_cu_93ea40c3_229764cuda3std3__45__cpo4cendE,@object
	.size		_ZN40_INTERNAL_2d98c815_4_k_cu_93ea40c3_229764cuda3std3__45__cpo4cendE,(_ZN40_INTERNAL_2d98c815_4_k_cu_93ea40c3_229764cuda3std6ranges3__45__cpo4swapE - _ZN40_INTERNAL_2d98c815_4_k_cu_93ea40c3_229764cuda3std3__45__cpo4cendE)
_ZN40_INTERNAL_2d98c815_4_k_cu_93ea40c3_229764cuda3std3__45__cpo4cendE:
	.zero		1
	.type		_ZN40_INTERNAL_2d98c815_4_k_cu_93ea40c3_229764cuda3std6ranges3__45__cpo4swapE,@object
	.size		_ZN40_INTERNAL_2d98c815_4_k_cu_93ea40c3_229764cuda3std6ranges3__45__cpo4swapE,(.L_8 - _ZN40_INTERNAL_2d98c815_4_k_cu_93ea40c3_229764cuda3std6ranges3__45__cpo4swapE)
_ZN40_INTERNAL_2d98c815_4_k_cu_93ea40c3_229764cuda3std6ranges3__45__cpo4swapE:
	.zero		1
.L_8:


//--------------------- .nv.constant0._ZN7cutlass13device_kernelINS_4gemm6kernel13GemmUniversalIN4cute5tupleIJiiiiEEENS1_10collective13CollectiveMmaINS1_34MainloopSm90TmaGmmaWarpSpecializedILi4ENS5_IJNS4_1CILi1EEESB_SB_EEENS1_35KernelTmaWarpSpecializedCooperativeEEENS5_IJNSA_ILi256EEENSA_ILi64EEENSA_ILi128EEEEEENS_10tfloat32_tENS5_IJlSB_lEEESJ_SK_NS4_8TiledMMAINS4_8MMA_AtomIJNS4_4SM904GMMA29MMA_64x64x8_F32TF32TF32_SS_TNILNSO_7ScaleInE1ELSQ_1EEEEEENS4_6LayoutINS5_IJNSA_ILi2EEESB_SB_EEENS5_IJSB_NSA_ILi0EEESW_EEEEENS5_IJNS4_10UnderscoreESZ_SZ_EEEEENS4_13SM90_TMA_LOADENS4_14ComposedLayoutINS4_7SwizzleILi3ELi4ELi3EEENS4_18smem_ptr_flag_bitsILi32EEENST_INS5_IJNSA_ILi8EEENSA_ILi32EEEEEENS5_IJS19_SB_EEEEEEEvNS4_8identityES12_S1D_vS1E_EENS_8epilogue10collective6detail29Sm90TmaWarpSpecializedAdapterINS1H_15DefaultEpilogueISJ_SK_SK_NS1G_6thread17LinearCombinationISJ_Li1EffLNS1L_9ScaleType4KindE0ELNS_15FloatRoundStyleE2ESJ_EENS1_15EpilogueDefaultEEEEEvvEEEEvNT_6ParamsE --------------------------
	.section	.nv.constant0._ZN7cutlass13device_kernelINS_4gemm6kernel13GemmUniversalIN4cute5tupleIJiiiiEEENS1_10collective13CollectiveMmaINS1_34MainloopSm90TmaGmmaWarpSpecializedILi4ENS5_IJNS4_1CILi1EEESB_SB_EEENS1_35KernelTmaWarpSpecializedCooperativeEEENS5_IJNSA_ILi256EEENSA_ILi64EEENSA_ILi128EEEEEENS_10tfloat32_tENS5_IJlSB_lEEESJ_SK_NS4_8TiledMMAINS4_8MMA_AtomIJNS4_4SM904GMMA29MMA_64x64x8_F32TF32TF32_SS_TNILNSO_7ScaleInE1ELSQ_1EEEEEENS4_6LayoutINS5_IJNSA_ILi2EEESB_SB_EEENS5_IJSB_NSA_ILi0EEESW_EEEEENS5_IJNS4_10UnderscoreESZ_SZ_EEEEENS4_13SM90_TMA_LOADENS4_14ComposedLayoutINS4_7SwizzleILi3ELi4ELi3EEENS4_18smem_ptr_flag_bitsILi32EEENST_INS5_IJNSA_ILi8EEENSA_ILi32EEEEEENS5_IJS19_SB_EEEEEEEvNS4_8identityES12_S1D_vS1E_EENS_8epilogue10collective6detail29Sm90TmaWarpSpecializedAdapterINS1H_15DefaultEpilogueISJ_SK_SK_NS1G_6thread17LinearCombinationISJ_Li1EffLNS1L_9ScaleType4KindE0ELNS_15FloatRoundStyleE2ESJ_EENS1_15EpilogueDefaultEEEEEvvEEEEvNT_6ParamsE,"a",@progbits
	.sectionflags	@""
	.align	4
.nv.constant0._ZN7cutlass13device_kernelINS_4gemm6kernel13GemmUniversalIN4cute5tupleIJiiiiEEENS1_10collective13CollectiveMmaINS1_34MainloopSm90TmaGmmaWarpSpecializedILi4ENS5_IJNS4_1CILi1EEESB_SB_EEENS1_35KernelTmaWarpSpecializedCooperativeEEENS5_IJNSA_ILi256EEENSA_ILi64EEENSA_ILi128EEEEEENS_10tfloat32_tENS5_IJlSB_lEEESJ_SK_NS4_8TiledMMAINS4_8MMA_AtomIJNS4_4SM904GMMA29MMA_64x64x8_F32TF32TF32_SS_TNILNSO_7ScaleInE1ELSQ_1EEEEEENS4_6LayoutINS5_IJNSA_ILi2EEESB_SB_EEENS5_IJSB_NSA_ILi0EEESW_EEEEENS5_IJNS4_10UnderscoreESZ_SZ_EEEEENS4_13SM90_TMA_LOADENS4_14ComposedLayoutINS4_7SwizzleILi3ELi4ELi3EEENS4_18smem_ptr_flag_bitsILi32EEENST_INS5_IJNSA_ILi8EEENSA_ILi32EEEEEENS5_IJS19_SB_EEEEEEEvNS4_8identityES12_S1D_vS1E_EENS_8epilogue10collective6detail29Sm90TmaWarpSpecializedAdapterINS1H_15DefaultEpilogueISJ_SK_SK_NS1G_6thread17LinearCombinationISJ_Li1EffLNS1L_9ScaleType4KindE0ELNS_15FloatRoundStyleE2ESJ_EENS1_15EpilogueDefaultEEEEEvvEEEEvNT_6ParamsE:
	.zero		1664


//--------------------- SYMBOLS --------------------------

	.type		.nv.reservedSmem.offset0,@object
	.size		.nv.reservedSmem.offset0,0x4
	.type		__assertfail,@function
